	.headerflags	@"EF_CUDA_TEXMODE_UNIFIED EF_CUDA_64BIT_ADDRESS EF_CUDA_ACCELERATORS EF_CUDA_SM90 EF_CUDA_VIRTUAL_SM(EF_CUDA_SM90)"
	.elftype	@"ET_EXEC"


//--------------------- .nv.info                  --------------------------
	.section	.nv.info,"",@"SHT_CUDA_INFO"
	.align	4


	//----- nvinfo : EIATTR_REGCOUNT
	.align		4
        /*0000*/ 	.byte	0x04, 0x2f
        /*0002*/ 	.short	(.L_1 - .L_0)
	.align		4
.L_0:
        /*0004*/ 	.word	index@(triton_poi_fused_cat_39)
        /*0008*/ 	.word	0x0000002c


	//----- nvinfo : EIATTR_MIN_STACK_SIZE
	.align		4
.L_1:
        /*000c*/ 	.byte	0x04, 0x12
        /*000e*/ 	.short	(.L_3 - .L_2)
	.align		4
.L_2:
        /*0010*/ 	.word	index@(triton_poi_fused_cat_39)
        /*0014*/ 	.word	0x00000000


	//----- nvinfo : EIATTR_FRAME_SIZE
	.align		4
.L_3:
        /*0018*/ 	.byte	0x04, 0x11
        /*001a*/ 	.short	(.L_5 - .L_4)
	.align		4
.L_4:
        /*001c*/ 	.word	index@(triton_poi_fused_cat_39)
        /*0020*/ 	.word	0x00000000


	//----- nvinfo : EIATTR_MIN_STACK_SIZE
	.align		4
.L_5:
        /*0024*/ 	.byte	0x04, 0x12
        /*0026*/ 	.short	(.L_7 - .L_6)
	.align		4
.L_6:
        /*0028*/ 	.word	index@(triton_poi_fused_cat_39)
        /*002c*/ 	.word	0x00000000
.L_7:


//--------------------- .nv.info.triton_poi_fused_cat_39 --------------------------
	.section	.nv.info.triton_poi_fused_cat_39,"",@"SHT_CUDA_INFO"
	.sectionflags	@""
	.align	4


	//----- nvinfo : EIATTR_CUDA_API_VERSION
	.align		4
        /*0000*/ 	.byte	0x04, 0x37
        /*0002*/ 	.short	(.L_9 - .L_8)
.L_8:
        /*0004*/ 	.word	0x0000007c


	//----- nvinfo : EIATTR_KPARAM_INFO
	.align		4
.L_9:
        /*0008*/ 	.byte	0x04, 0x17
        /*000a*/ 	.short	(.L_11 - .L_10)
.L_10:
        /*000c*/ 	.word	0x00000000
        /*0010*/ 	.short	0x0009
        /*0012*/ 	.short	0x0048
        /*0014*/ 	.byte	0x00, 0xf0, 0x11, 0x00


	//----- nvinfo : EIATTR_KPARAM_INFO
	.align		4
.L_11:
        /*0018*/ 	.byte	0x04, 0x17
        /*001a*/ 	.short	(.L_13 - .L_12)
.L_12:
        /*001c*/ 	.word	0x00000000
        /*0020*/ 	.short	0x0008
        /*0022*/ 	.short	0x0040
        /*0024*/ 	.byte	0x00, 0xf4, 0x21, 0x00


	//----- nvinfo : EIATTR_KPARAM_INFO
	.align		4
.L_13:
        /*0028*/ 	.byte	0x04, 0x17
        /*002a*/ 	.short	(.L_15 - .L_14)
.L_14:
        /*002c*/ 	.word	0x00000000
        /*0030*/ 	.short	0x0007
        /*0032*/ 	.short	0x0038
        /*0034*/ 	.byte	0x00, 0xf4, 0x21, 0x00


	//----- nvinfo : EIATTR_KPARAM_INFO
	.align		4
.L_15:
        /*0038*/ 	.byte	0x04, 0x17
        /*003a*/ 	.short	(.L_17 - .L_16)
.L_16:
        /*003c*/ 	.word	0x00000000
        /*0040*/ 	.short	0x0006
        /*0042*/ 	.short	0x0030
        /*0044*/ 	.byte	0x00, 0xf4, 0x21, 0x00


	//----- nvinfo : EIATTR_KPARAM_INFO
	.align		4
.L_17:
        /*0048*/ 	.byte	0x04, 0x17
        /*004a*/ 	.short	(.L_19 - .L_18)
.L_18:
        /*004c*/ 	.word	0x00000000
        /*0050*/ 	.short	0x0005
        /*0052*/ 	.short	0x0028
        /*0054*/ 	.byte	0x00, 0xf4, 0x21, 0x00


	//----- nvinfo : EIATTR_KPARAM_INFO
	.align		4
.L_19:
        /*0058*/ 	.byte	0x04, 0x17
        /*005a*/ 	.short	(.L_21 - .L_20)
.L_20:
        /*005c*/ 	.word	0x00000000
        /*0060*/ 	.short	0x0004
        /*0062*/ 	.short	0x0020
        /*0064*/ 	.byte	0x00, 0xf4, 0x21, 0x00


	//----- nvinfo : EIATTR_KPARAM_INFO
	.align		4
.L_21:
        /*0068*/ 	.byte	0x04, 0x17
        /*006a*/ 	.short	(.L_23 - .L_22)
.L_22:
        /*006c*/ 	.word	0x00000000
        /*0070*/ 	.short	0x0003
        /*0072*/ 	.short	0x0018
        /*0074*/ 	.byte	0x00, 0xf4, 0x21, 0x00


	//----- nvinfo : EIATTR_KPARAM_INFO
	.align		4
.L_23:
        /*0078*/ 	.byte	0x04, 0x17
        /*007a*/ 	.short	(.L_25 - .L_24)
.L_24:
        /*007c*/ 	.word	0x00000000
        /*0080*/ 	.short	0x0002
        /*0082*/ 	.short	0x0010
        /*0084*/ 	.byte	0x00, 0xf4, 0x21, 0x00


	//----- nvinfo : EIATTR_KPARAM_INFO
	.align		4
.L_25:
        /*0088*/ 	.byte	0x04, 0x17
        /*008a*/ 	.short	(.L_27 - .L_26)
.L_26:
        /*008c*/ 	.word	0x00000000
        /*0090*/ 	.short	0x0001
        /*0092*/ 	.short	0x0008
        /*0094*/ 	.byte	0x00, 0xf4, 0x21, 0x00


	//----- nvinfo : EIATTR_KPARAM_INFO
	.align		4
.L_27:
        /*0098*/ 	.byte	0x04, 0x17
        /*009a*/ 	.short	(.L_29 - .L_28)
.L_28:
        /*009c*/ 	.word	0x00000000
        /*00a0*/ 	.short	0x0000
        /*00a2*/ 	.short	0x0000
        /*00a4*/ 	.byte	0x00, 0xf4, 0x21, 0x00


	//----- nvinfo : EIATTR_SPARSE_MMA_MASK
	.align		4
.L_29:
        /*00a8*/ 	.byte	0x03, 0x50
        /*00aa*/ 	.short	0x0000


	//----- nvinfo : EIATTR_MAXREG_COUNT
	.align		4
        /*00ac*/ 	.byte	0x03, 0x1b
        /*00ae*/ 	.short	0x00ff


	//----- nvinfo : EIATTR_EXIT_INSTR_OFFSETS
	.align		4
        /*00b0*/ 	.byte	0x04, 0x1c
        /*00b2*/ 	.short	(.L_31 - .L_30)


	//   ....[0]....
.L_30:
        /*00b4*/ 	.word	0x00001d70


	//----- nvinfo : EIATTR_REQNTID
	.align		4
.L_31:
        /*00b8*/ 	.byte	0x04, 0x10
        /*00ba*/ 	.short	(.L_33 - .L_32)
.L_32:
        /*00bc*/ 	.word	0x00000080
        /*00c0*/ 	.word	0x00000001
        /*00c4*/ 	.word	0x00000001


	//----- nvinfo : EIATTR_CBANK_PARAM_SIZE
	.align		4
.L_33:
        /*00c8*/ 	.byte	0x03, 0x19
        /*00ca*/ 	.short	0x004c


	//----- nvinfo : EIATTR_PARAM_CBANK
	.align		4
        /*00cc*/ 	.byte	0x04, 0x0a
        /*00ce*/ 	.short	(.L_35 - .L_34)
	.align		4
.L_34:
        /*00d0*/ 	.word	index@(.nv.constant0.triton_poi_fused_cat_39)
        /*00d4*/ 	.short	0x0210
        /*00d6*/ 	.short	0x004c


	//----- nvinfo : EIATTR_SW_WAR
	.align		4
.L_35:
        /*00d8*/ 	.byte	0x04, 0x36
        /*00da*/ 	.short	(.L_37 - .L_36)
.L_36:
        /*00dc*/ 	.word	0x00000008
.L_37:


//--------------------- .nv.callgraph             --------------------------
	.section	.nv.callgraph,"",@"SHT_CUDA_CALLGRAPH"
	.align	4
	.sectionentsize	8
	.align		4
        /*0000*/ 	.word	0x00000000
	.align		4
        /*0004*/ 	.word	0xffffffff
	.align		4
        /*0008*/ 	.word	0x00000000
	.align		4
        /*000c*/ 	.word	0xfffffffe
	.align		4
        /*0010*/ 	.word	0x00000000
	.align		4
        /*0014*/ 	.word	0xfffffffd
	.align		4
        /*0018*/ 	.word	0x00000000
	.align		4
        /*001c*/ 	.word	0xfffffffc


//--------------------- .text.triton_poi_fused_cat_39 --------------------------
	.section	.text.triton_poi_fused_cat_39,"ax",@progbits
	.align	128
        .global         triton_poi_fused_cat_39
        .type           triton_poi_fused_cat_39,@function
        .size           triton_poi_fused_cat_39,(.L_x_1 - triton_poi_fused_cat_39)
        .other          triton_poi_fused_cat_39,@"STO_CUDA_ENTRY STV_DEFAULT"
triton_poi_fused_cat_39:
.text.triton_poi_fused_cat_39:
[----:B------:R-:W-:Y:S01]  /*0000*/  LDC R1, c[0x0][0x28] ;  /* 0x00000a00ff017b82 */ /* 0x000fe20000000800 */
[----:B------:R-:W1:Y:S07]  /*0010*/  S2R R0, SR_TID.X ;  /* 0x0000000000007919 */ /* 0x000e6e0000002100 */
[----:B------:R-:W2:Y:S01]  /*0020*/  LDC.64 R12, c[0x0][0x218] ;  /* 0x00008600ff0c7b82 */ /* 0x000ea20000000a00 */
[----:B------:R-:W-:Y:S01]  /*0030*/  CS2R R14, SRZ ;  /* 0x00000000000e7805 */ /* 0x000fe2000001ff00 */
[----:B------:R-:W-:Y:S01]  /*0040*/  ULDC.64 UR4, c[0x0][0x208] ;  /* 0x0000820000047ab9 */ /* 0x000fe20000000a00 */
[----:B------:R-:W3:Y:S05]  /*0050*/  S2R R19, SR_CTAID.X ;  /* 0x0000000000137919 */ /* 0x000eea0000002500 */
[----:B------:R-:W4:Y:S01]  /*0060*/  LDC.64 R6, c[0x0][0x220] ;  /* 0x00008800ff067b82 */ /* 0x000f220000000a00 */
[----:B------:R-:W-:-:S02]  /*0070*/  CS2R R10, SRZ ;  /* 0x00000000000a7805 */ /* 0x000fc4000001ff00 */
[----:B------:R-:W-:Y:S01]  /*0080*/  CS2R R30, SRZ ;  /* 0x00000000001e7805 */ /* 0x000fe2000001ff00 */
[----:B------:R-:W-:Y:S01]  /*0090*/  ULDC.64 UR6, c[0x0][0x228] ;  /* 0x00008a0000067ab9 */ /* 0x000fe20000000a00 */
[----:B-1----:R-:W-:-:S05]  /*00a0*/  IMAD.SHL.U32 R0, R0, 0x4, RZ ;  /* 0x0000000400007824 */ /* 0x002fca00078e00ff */
[----:B------:R-:W-:-:S05]  /*00b0*/  LOP3.LUT R0, R0, 0x1fc, RZ, 0xc0, !PT ;  /* 0x000001fc00007812 */ /* 0x000fca00078ec0ff */
[----:B---3--:R-:W-:-:S05]  /*00c0*/  IMAD R5, R19, 0x400, R0 ;  /* 0x0000040013057824 */ /* 0x008fca00078e0200 */
[----:B------:R-:W-:-:S04]  /*00d0*/  SHF.R.S32.HI R24, RZ, 0x1f, R5 ;  /* 0x0000001fff187819 */ /* 0x000fc80000011405 */
[CC--:B------:R-:W-:Y:S02]  /*00e0*/  LEA.HI R0, R24.reuse, R5.reuse, RZ, 0xa ;  /* 0x0000000518007211 */ /* 0x0c0fe400078f50ff */
[----:B------:R-:W-:Y:S02]  /*00f0*/  LEA.HI R8, R24, R5, RZ, 0x5 ;  /* 0x0000000518087211 */ /* 0x000fe400078f28ff */
[----:B------:R-:W-:Y:S02]  /*0100*/  SHF.R.S32.HI R0, RZ, 0xa, R0 ;  /* 0x0000000aff007819 */ /* 0x000fe40000011400 */
[----:B------:R-:W-:Y:S02]  /*0110*/  SHF.R.S32.HI R9, RZ, 0x5, R8 ;  /* 0x00000005ff097819 */ /* 0x000fe40000011408 */
[----:B------:R-:W-:Y:S02]  /*0120*/  LEA.HI R2, R0, R0, RZ, 0x6 ;  /* 0x0000000000027211 */ /* 0x000fe400078f30ff */
[----:B------:R-:W-:-:S02]  /*0130*/  LOP3.LUT R8, R8, 0xffffffe0, RZ, 0xc0, !PT ;  /* 0xffffffe008087812 */ /* 0x000fc400078ec0ff */
[----:B------:R-:W-:Y:S02]  /*0140*/  LOP3.LUT R3, R2, 0xffffffc0, RZ, 0xc0, !PT ;  /* 0xffffffc002037812 */ /* 0x000fe400078ec0ff */
[----:B------:R-:W-:-:S03]  /*0150*/  LEA.HI R2, R9, R9, RZ, 0x5 ;  /* 0x0000000909027211 */ /* 0x000fc600078f28ff */
[----:B------:R-:W-:Y:S01]  /*0160*/  IMAD.IADD R4, R0, 0x1, -R3 ;  /* 0x0000000100047824 */ /* 0x000fe200078e0a03 */
[----:B------:R-:W-:-:S04]  /*0170*/  LOP3.LUT R2, R2, 0xffffffe0, RZ, 0xc0, !PT ;  /* 0xffffffe002027812 */ /* 0x000fc800078ec0ff */
[----:B------:R-:W-:Y:S01]  /*0180*/  ISETP.GE.AND P0, PT, R4, 0x20, PT ;  /* 0x000000200400780c */ /* 0x000fe20003f06270 */
[----:B------:R-:W-:-:S04]  /*0190*/  IMAD.IADD R2, R9, 0x1, -R2 ;  /* 0x0000000109027824 */ /* 0x000fc800078e0a02 */
[----:B--2---:R-:W-:-:S08]  /*01a0*/  IMAD.WIDE R16, R2, 0x8, R12 ;  /* 0x0000000802107825 */ /* 0x004fd000078e020c */
[----:B------:R1:W2:Y:S01]  /*01b0*/  @!P0 LDG.E.EL.64 R14, desc[UR4][R16.64] ;  /* 0x00000004100e8981 */ /* 0x0002a2000c2e1b00 */
[----:B------:R-:W-:Y:S01]  /*01c0*/  IMAD.IADD R29, R5, 0x1, -R8 ;  /* 0x00000001051d7824 */ /* 0x000fe200078e0a08 */
[----:B------:R-:W-:-:S03]  /*01d0*/  CS2R R8, SRZ ;  /* 0x0000000000087805 */ /* 0x000fc6000001ff00 */
[----:B----4-:R-:W-:-:S05]  /*01e0*/  IMAD.WIDE R40, R29, 0x8, R6 ;  /* 0x000000081d287825 */ /* 0x010fca00078e0206 */
[----:B------:R-:W3:Y:S01]  /*01f0*/  @!P0 LDG.E.EL.128 R8, desc[UR4][R40.64] ;  /* 0x0000000428088981 */ /* 0x000ee2000c2e1d00 */
[----:B------:R-:W-:Y:S01]  /*0200*/  SHF.R.S32.HI R3, RZ, 0x15, R19 ;  /* 0x00000015ff037819 */ /* 0x000fe20000011413 */
[C---:B------:R-:W-:Y:S01]  /*0210*/  VIADD R22, R5.reuse, 0x2 ;  /* 0x0000000205167836 */ /* 0x040fe20000000000 */
[----:B------:R-:W-:Y:S01]  /*0220*/  CS2R R18, SRZ ;  /* 0x0000000000127805 */ /* 0x000fe2000001ff00 */
[----:B------:R-:W-:Y:S01]  /*0230*/  VIADD R25, R5, 0x200 ;  /* 0x0000020005197836 */ /* 0x000fe20000000000 */
[----:B------:R-:W-:-:S04]  /*0240*/  SGXT R3, R3, 0x1 ;  /* 0x000000010303781a */ /* 0x000fc80000000200 */
[C---:B------:R-:W-:Y:S02]  /*0250*/  LEA.HI R0, R3.reuse, R22, RZ, 0x5 ;  /* 0x0000001603007211 */ /* 0x040fe400078f28ff */
[----:B------:R-:W-:Y:S02]  /*0260*/  SHF.R.S32.HI R28, RZ, 0x1f, R25 ;  /* 0x0000001fff1c7819 */ /* 0x000fe40000011419 */
[----:B-1----:R-:W-:Y:S02]  /*0270*/  LOP3.LUT R17, R0, 0xffffffe0, RZ, 0xc0, !PT ;  /* 0xffffffe000117812 */ /* 0x002fe400078ec0ff */
[-C--:B------:R-:W-:Y:S02]  /*0280*/  LEA.HI R0, R28, R25.reuse, RZ, 0xa ;  /* 0x000000191c007211 */ /* 0x080fe400078f50ff */
[----:B------:R-:W-:Y:S01]  /*0290*/  LEA.HI R20, R3, R25, RZ, 0x5 ;  /* 0x0000001903147211 */ /* 0x000fe200078f28ff */
[----:B------:R-:W-:Y:S01]  /*02a0*/  IMAD.IADD R22, R22, 0x1, -R17 ;  /* 0x0000000116167824 */ /* 0x000fe200078e0a11 */
[----:B------:R-:W-:-:S02]  /*02b0*/  CS2R R16, SRZ ;  /* 0x0000000000107805 */ /* 0x000fc4000001ff00 */
[----:B------:R-:W-:Y:S01]  /*02c0*/  SHF.R.S32.HI R0, RZ, 0xa, R0 ;  /* 0x0000000aff007819 */ /* 0x000fe20000011400 */
[----:B------:R-:W-:-:S03]  /*02d0*/  IMAD.WIDE R6, R22, 0x8, R6 ;  /* 0x0000000816067825 */ /* 0x000fc600078e0206 */
[----:B------:R-:W-:Y:S02]  /*02e0*/  LEA.HI R3, R0, R0, RZ, 0x6 ;  /* 0x0000000000037211 */ /* 0x000fe400078f30ff */
[----:B------:R-:W4:Y:S01]  /*02f0*/  @!P0 LDG.E.EL.128 R16, desc[UR4][R6.64] ;  /* 0x0000000406108981 */ /* 0x000f22000c2e1d00 */
[----:B------:R-:W-:Y:S02]  /*0300*/  SHF.R.S32.HI R20, RZ, 0x5, R20 ;  /* 0x00000005ff147819 */ /* 0x000fe40000011414 */
[----:B------:R-:W-:Y:S02]  /*0310*/  LOP3.LUT R3, R3, 0xffffffc0, RZ, 0xc0, !PT ;  /* 0xffffffc003037812 */ /* 0x000fe400078ec0ff */
[----:B------:R-:W-:-:S03]  /*0320*/  LEA.HI R21, R20, R20, RZ, 0x5 ;  /* 0x0000001414157211 */ /* 0x000fc600078f28ff */
[----:B------:R-:W-:Y:S01]  /*0330*/  IMAD.IADD R0, R0, 0x1, -R3 ;  /* 0x0000000100007824 */ /* 0x000fe200078e0a03 */
[----:B------:R-:W-:-:S04]  /*0340*/  LOP3.LUT R3, R21, 0xffffffe0, RZ, 0xc0, !PT ;  /* 0xffffffe015037812 */ /* 0x000fc800078ec0ff */
[----:B------:R-:W-:Y:S01]  /*0350*/  ISETP.GE.AND P1, PT, R0, 0x20, PT ;  /* 0x000000200000780c */ /* 0x000fe20003f26270 */
[----:B------:R-:W-:-:S04]  /*0360*/  IMAD.IADD R3, R20, 0x1, -R3 ;  /* 0x0000000114037824 */ /* 0x000fc800078e0a03 */
[----:B------:R-:W-:-:S08]  /*0370*/  IMAD.WIDE R12, R3, 0x8, R12 ;  /* 0x00000008030c7825 */ /* 0x000fd000078e020c */
[----:B------:R1:W5:Y:S02]  /*0380*/  @!P1 LDG.E.EL.64 R30, desc[UR4][R12.64] ;  /* 0x000000040c1e9981 */ /* 0x000364000c2e1b00 */
[----:B-1----:R-:W-:Y:S02]  /*0390*/  CS2R R12, SRZ ;  /* 0x00000000000c7805 */ /* 0x002fe4000001ff00 */
[----:B------:R-:W-:Y:S01]  /*03a0*/  LEA.HI R24, R24, R5, RZ, 0x10 ;  /* 0x0000000518187211 */ /* 0x000fe200078f80ff */
[----:B------:R-:W-:-:S03]  /*03b0*/  IMAD.SHL.U32 R35, R4, 0x100, RZ ;  /* 0x0000010004237824 */ /* 0x000fc600078e00ff */
[----:B------:R-:W-:-:S05]  /*03c0*/  SHF.R.S32.HI R23, RZ, 0x10, R24 ;  /* 0x00000010ff177819 */ /* 0x000fca0000011418 */
[----:B------:R-:W-:Y:S01]  /*03d0*/  IMAD.SHL.U32 R33, R23, 0x2000, RZ ;  /* 0x0000200017217824 */ /* 0x000fe200078e00ff */
[----:B--2---:R-:W-:Y:S02]  /*03e0*/  SEL R15, R15, RZ, !P0 ;  /* 0x000000ff0f0f7207 */ /* 0x004fe40004000000 */
[----:B------:R-:W-:Y:S02]  /*03f0*/  SEL R21, R14, RZ, !P0 ;  /* 0x000000ff0e157207 */ /* 0x000fe40004000000 */
[----:B------:R-:W-:-:S04]  /*0400*/  SHF.R.U32.HI R20, RZ, 0x1b, R15 ;  /* 0x0000001bff147819 */ /* 0x000fc8000001160f */
[----:B------:R-:W-:-:S04]  /*0410*/  LOP3.LUT R14, R20, 0x10, RZ, 0xc0, !PT ;  /* 0x00000010140e7812 */ /* 0x000fc800078ec0ff */
[----:B------:R-:W-:Y:S02]  /*0420*/  IADD3 R14, P2, R14, R21, RZ ;  /* 0x000000150e0e7210 */ /* 0x000fe40007f5e0ff */
[----:B---3--:R-:W-:-:S03]  /*0430*/  SEL R21, R9, RZ, !P0 ;  /* 0x000000ff09157207 */ /* 0x008fc60004000000 */
[----:B------:R-:W-:Y:S01]  /*0440*/  IMAD.X R27, RZ, RZ, R15, P2 ;  /* 0x000000ffff1b7224 */ /* 0x000fe200010e060f */
[----:B------:R-:W-:Y:S01]  /*0450*/  SEL R20, R8, RZ, !P0 ;  /* 0x000000ff08147207 */ /* 0x000fe20004000000 */
[----:B------:R-:W-:Y:S01]  /*0460*/  IMAD.SHL.U32 R26, R14, 0x40, RZ ;  /* 0x000000400e1a7824 */ /* 0x000fe200078e00ff */
[----:B------:R-:W-:Y:S02]  /*0470*/  SEL R10, R10, RZ, !P0 ;  /* 0x000000ff0a0a7207 */ /* 0x000fe40004000000 */
[----:B------:R-:W-:Y:S02]  /*0480*/  SHF.L.U64.HI R27, R14, 0x6, R27 ;  /* 0x000000060e1b7819 */ /* 0x000fe4000001021b */
[----:B------:R-:W-:Y:S02]  /*0490*/  CS2R R14, SRZ ;  /* 0x00000000000e7805 */ /* 0x000fe4000001ff00 */
[----:B------:R-:W-:Y:S02]  /*04a0*/  SHF.R.U32.HI R9, RZ, 0x19, R21 ;  /* 0x00000019ff097819 */ /* 0x000fe40000011615 */
[----:B------:R-:W-:-:S02]  /*04b0*/  SEL R11, R11, RZ, !P0 ;  /* 0x000000ff0b0b7207 */ /* 0x000fc40004000000 */
[----:B------:R-:W-:Y:S01]  /*04c0*/  LEA R8, P3, R20, UR6, 0x2 ;  /* 0x0000000614087c11 */ /* 0x000fe2000f8610ff */
[----:B------:R-:W2:Y:S01]  /*04d0*/  @!P1 LDG.E.EL.128 R12, desc[UR4][R40.64] ;  /* 0x00000004280c9981 */ /* 0x000ea2000c2e1d00 */
[----:B------:R-:W-:Y:S02]  /*04e0*/  LEA R37, P2, R10, UR6, 0x2 ;  /* 0x000000060a257c11 */ /* 0x000fe4000f8410ff */
[----:B------:R-:W-:Y:S02]  /*04f0*/  LOP3.LUT R9, R9, 0x40, RZ, 0xc0, !PT ;  /* 0x0000004009097812 */ /* 0x000fe400078ec0ff */
[----:B------:R-:W-:Y:S02]  /*0500*/  LEA.HI.X R20, R20, UR7, R21, 0x2, P3 ;  /* 0x0000000714147c11 */ /* 0x000fe400098f1415 */
[----:B------:R-:W-:Y:S02]  /*0510*/  LEA.HI.X R10, R10, UR7, R11, 0x2, P2 ;  /* 0x000000070a0a7c11 */ /* 0x000fe400090f140b */
[----:B------:R-:W-:-:S02]  /*0520*/  IADD3 R8, P2, P3, R26, R8, R9 ;  /* 0x000000081a087210 */ /* 0x000fc40007b5e009 */
[----:B------:R-:W-:Y:S02]  /*0530*/  SHF.R.U32.HI R36, RZ, 0x19, R11 ;  /* 0x00000019ff247819 */ /* 0x000fe4000001160b */
[----:B------:R-:W-:Y:S02]  /*0540*/  IADD3.X R9, R27, R20, RZ, P2, P3 ;  /* 0x000000141b097210 */ /* 0x000fe400017e64ff */
[----:B------:R-:W-:Y:S01]  /*0550*/  LOP3.LUT R36, R36, 0x40, RZ, 0xc0, !PT ;  /* 0x0000004024247812 */ /* 0x000fe200078ec0ff */
[----:B------:R-:W-:-:S03]  /*0560*/  IMAD.WIDE R8, R35, 0x4, R8 ;  /* 0x0000000423087825 */ /* 0x000fc600078e0208 */
[----:B------:R-:W-:-:S04]  /*0570*/  IADD3 R36, P4, P5, R26, R37, R36 ;  /* 0x000000251a247210 */ /* 0x000fc80007d9e024 */
[----:B------:R-:W-:Y:S01]  /*0580*/  IADD3.X R37, R27, R10, RZ, P4, P5 ;  /* 0x0000000a1b257210 */ /* 0x000fe200027ea4ff */
[----:B------:R-:W-:Y:S01]  /*0590*/  IMAD.WIDE R38, R33, 0x4, R8 ;  /* 0x0000000421267825 */ /* 0x000fe200078e0208 */
[----:B------:R-:W-:Y:S02]  /*05a0*/  CS2R R8, SRZ ;  /* 0x0000000000087805 */ /* 0x000fe4000001ff00 */
[----:B------:R-:W-:-:S06]  /*05b0*/  CS2R R10, SRZ ;  /* 0x00000000000a7805 */ /* 0x000fcc000001ff00 */
[----:B------:R1:W3:Y:S01]  /*05c0*/  @!P1 LDG.E.EL.128 R8, desc[UR4][R6.64] ;  /* 0x0000000406089981 */ /* 0x0002e2000c2e1d00 */
[----:B----4-:R-:W-:Y:S02]  /*05d0*/  SEL R32, R16, RZ, !P0 ;  /* 0x000000ff10207207 */ /* 0x010fe40004000000 */
[----:B------:R-:W-:Y:S02]  /*05e0*/  SEL R16, R18, RZ, !P0 ;  /* 0x000000ff12107207 */ /* 0x000fe40004000000 */
[----:B------:R-:W-:Y:S02]  /*05f0*/  SEL R17, R17, RZ, !P0 ;  /* 0x000000ff11117207 */ /* 0x000fe40004000000 */
[----:B------:R-:W-:-:S04]  /*0600*/  LEA R18, P2, R32, UR6, 0x2 ;  /* 0x0000000620127c11 */ /* 0x000fc8000f8410ff */
[--C-:B------:R-:W-:Y:S02]  /*0610*/  LEA.HI.X R32, R32, UR7, R17.reuse, 0x2, P2 ;  /* 0x0000000720207c11 */ /* 0x100fe400090f1411 */
[----:B------:R-:W-:Y:S02]  /*0620*/  SHF.R.U32.HI R17, RZ, 0x19, R17 ;  /* 0x00000019ff117819 */ /* 0x000fe40000011611 */
[----:B------:R-:W-:Y:S02]  /*0630*/  SEL R19, R19, RZ, !P0 ;  /* 0x000000ff13137207 */ /* 0x000fe40004000000 */
[----:B------:R-:W-:-:S04]  /*0640*/  LOP3.LUT R17, R17, 0x40, RZ, 0xc0, !PT ;  /* 0x0000004011117812 */ /* 0x000fc800078ec0ff */
[----:B------:R-:W-:Y:S02]  /*0650*/  IADD3 R18, P2, P3, R26, R18, R17 ;  /* 0x000000121a127210 */ /* 0x000fe40007b5e011 */
[--C-:B------:R-:W-:Y:S02]  /*0660*/  SHF.R.U32.HI R17, RZ, 0x19, R19.reuse ;  /* 0x00000019ff117819 */ /* 0x100fe40000011613 */
[C---:B------:R-:W-:Y:S02]  /*0670*/  LEA R34, P4, R16.reuse, UR6, 0x2 ;  /* 0x0000000610227c11 */ /* 0x040fe4000f8810ff */
[----:B------:R-:W-:Y:S02]  /*0680*/  LOP3.LUT R17, R17, 0x40, RZ, 0xc0, !PT ;  /* 0x0000004011117812 */ /* 0x000fe400078ec0ff */
[----:B-1----:R-:W-:Y:S02]  /*0690*/  LEA.HI.X R6, R16, UR7, R19, 0x2, P4 ;  /* 0x0000000710067c11 */ /* 0x002fe4000a0f1413 */
[----:B------:R-:W-:-:S02]  /*06a0*/  IADD3 R16, P4, P5, R26, R34, R17 ;  /* 0x000000221a107210 */ /* 0x000fc40007d9e011 */
[C---:B------:R-:W-:Y:S02]  /*06b0*/  IADD3.X R19, R27.reuse, R32, RZ, P2, P3 ;  /* 0x000000201b137210 */ /* 0x040fe400017e64ff */
[----:B------:R-:W-:Y:S01]  /*06c0*/  IADD3.X R17, R27, R6, RZ, P4, P5 ;  /* 0x000000061b117210 */ /* 0x000fe200027ea4ff */
[----:B------:R-:W-:Y:S01]  /*06d0*/  IMAD.WIDE R6, R35, 0x4, R18 ;  /* 0x0000000423067825 */ /* 0x000fe200078e0212 */
[----:B-----5:R-:W-:-:S03]  /*06e0*/  SEL R18, R31, RZ, !P1 ;  /* 0x000000ff1f127207 */ /* 0x020fc60004800000 */
[----:B------:R-:W-:Y:S01]  /*06f0*/  IMAD.WIDE R36, R35, 0x4, R36 ;  /* 0x0000000423247825 */ /* 0x000fe200078e0224 */
[----:B------:R-:W-:Y:S02]  /*0700*/  SHF.R.U32.HI R19, RZ, 0x1b, R18 ;  /* 0x0000001bff137819 */ /* 0x000fe40000011612 */
[----:B------:R-:W-:Y:S02]  /*0710*/  CS2R R20, SRZ ;  /* 0x0000000000147805 */ /* 0x000fe4000001ff00 */
[----:B------:R-:W-:Y:S01]  /*0720*/  SEL R32, R30, RZ, !P1 ;  /* 0x000000ff1e207207 */ /* 0x000fe20004800000 */
[----:B------:R-:W-:Y:S01]  /*0730*/  IMAD.WIDE R30, R33, 0x4, R6 ;  /* 0x00000004211e7825 */ /* 0x000fe200078e0206 */
[----:B------:R-:W-:-:S03]  /*0740*/  LOP3.LUT R7, R19, 0x10, RZ, 0xc0, !PT ;  /* 0x0000001013077812 */ /* 0x000fc600078ec0ff */
[----:B------:R-:W-:-:S04]  /*0750*/  IMAD.WIDE R36, R33, 0x4, R36 ;  /* 0x0000000421247825 */ /* 0x000fc800078e0224 */
[----:B------:R-:W-:Y:S01]  /*0760*/  IMAD.WIDE R16, R35, 0x4, R16 ;  /* 0x0000000423107825 */ /* 0x000fe200078e0210 */
[----:B------:R-:W-:Y:S01]  /*0770*/  IADD3 R34, P2, R7, R32, RZ ;  /* 0x0000002007227210 */ /* 0x000fe20007f5e0ff */
[----:B------:R-:W4:Y:S02]  /*0780*/  @!P0 LDG.E.EL R20, desc[UR4][R36.64] ;  /* 0x0000000424148981 */ /* 0x000f24000c2e1900 */
[----:B------:R-:W-:Y:S02]  /*0790*/  IMAD.WIDE R16, R33, 0x4, R16 ;  /* 0x0000000421107825 */ /* 0x000fe400078e0210 */
[----:B------:R-:W5:Y:S02]  /*07a0*/  @!P0 LDG.E.EL R21, desc[UR4][R38.64] ;  /* 0x0000000426158981 */ /* 0x000f64000c2e1900 */
[----:B------:R-:W-:Y:S02]  /*07b0*/  IMAD.MOV.U32 R6, RZ, RZ, RZ ;  /* 0x000000ffff067224 */ /* 0x000fe400078e00ff */
[----:B------:R-:W-:-:S04]  /*07c0*/  IMAD.MOV.U32 R7, RZ, RZ, RZ ;  /* 0x000000ffff077224 */ /* 0x000fc800078e00ff */
[----:B------:R1:W4:Y:S04]  /*07d0*/  @!P0 LDG.E.EL R6, desc[UR4][R30.64] ;  /* 0x000000041e068981 */ /* 0x000328000c2e1900 */
[----:B------:R2:W4:Y:S01]  /*07e0*/  @!P0 LDG.E.EL R7, desc[UR4][R16.64] ;  /* 0x0000000410078981 */ /* 0x000522000c2e1900 */
[----:B01----:R-:W-:-:S04]  /*07f0*/  LEA.HI R31, R28, R25, RZ, 0x10 ;  /* 0x000000191c1f7211 */ /* 0x003fc800078f80ff */
[----:B------:R-:W-:Y:S02]  /*0800*/  SHF.R.S32.HI R28, RZ, 0x10, R31 ;  /* 0x00000010ff1c7819 */ /* 0x000fe4000001141f */
[----:B--2---:R-:W-:Y:S02]  /*0810*/  SEL R19, R13, RZ, !P1 ;  /* 0x000000ff0d137207 */ /* 0x004fe40004800000 */
[----:B------:R-:W-:Y:S02]  /*0820*/  SEL R36, R12, RZ, !P1 ;  /* 0x000000ff0c247207 */ /* 0x000fe40004800000 */
[----:B------:R-:W-:Y:S01]  /*0830*/  SHF.R.U32.HI R33, RZ, 0x19, R19 ;  /* 0x00000019ff217819 */ /* 0x000fe20000011613 */
[----:B------:R-:W-:Y:S01]  /*0840*/  IMAD.X R13, RZ, RZ, R18, P2 ;  /* 0x000000ffff0d7224 */ /* 0x000fe200010e0612 */
[----:B------:R-:W-:Y:S01]  /*0850*/  LEA R32, P2, R36, UR6, 0x2 ;  /* 0x0000000624207c11 */ /* 0x000fe2000f8410ff */
[----:B------:R-:W-:Y:S01]  /*0860*/  IMAD.SHL.U32 R12, R34, 0x40, RZ ;  /* 0x00000040220c7824 */ /* 0x000fe200078e00ff */
[----:B------:R-:W-:-:S02]  /*0870*/  LOP3.LUT R33, R33, 0x40, RZ, 0xc0, !PT ;  /* 0x0000004021217812 */ /* 0x000fc400078ec0ff */
[----:B------:R-:W-:Y:S02]  /*0880*/  SEL R18, R14, RZ, !P1 ;  /* 0x000000ff0e127207 */ /* 0x000fe40004800000 */
[----:B------:R-:W-:Y:S02]  /*0890*/  LEA.HI.X R14, R36, UR7, R19, 0x2, P2 ;  /* 0x00000007240e7c11 */ /* 0x000fe400090f1413 */
[----:B------:R-:W-:Y:S02]  /*08a0*/  SHF.L.U64.HI R13, R34, 0x6, R13 ;  /* 0x00000006220d7819 */ /* 0x000fe4000001020d */
[----:B------:R-:W-:Y:S02]  /*08b0*/  IADD3 R32, P2, P3, R12, R32, R33 ;  /* 0x000000200c207210 */ /* 0x000fe40007b5e021 */
[----:B------:R-:W-:Y:S01]  /*08c0*/  SEL R35, R15, RZ, !P1 ;  /* 0x000000ff0f237207 */ /* 0x000fe20004800000 */
[----:B------:R-:W-:Y:S01]  /*08d0*/  IMAD.SHL.U32 R15, R0, 0x100, RZ ;  /* 0x00000100000f7824 */ /* 0x000fe200078e00ff */
[----:B------:R-:W-:-:S02]  /*08e0*/  IADD3.X R33, R13, R14, RZ, P2, P3 ;  /* 0x0000000e0d217210 */ /* 0x000fc400017e64ff */
[----:B------:R-:W-:Y:S01]  /*08f0*/  SHF.R.U32.HI R17, RZ, 0x19, R35 ;  /* 0x00000019ff117819 */ /* 0x000fe20000011623 */
[----:B------:R-:W-:Y:S01]  /*0900*/  IMAD.SHL.U32 R14, R28, 0x2000, RZ ;  /* 0x000020001c0e7824 */ /* 0x000fe200078e00ff */
[C---:B------:R-:W-:Y:S01]  /*0910*/  LEA R19, P4, R18.reuse, UR6, 0x2 ;  /* 0x0000000612137c11 */ /* 0x040fe2000f8810ff */
[----:B------:R-:W-:Y:S01]  /*0920*/  IMAD.WIDE R32, R15, 0x4, R32 ;  /* 0x000000040f207825 */ /* 0x000fe200078e0220 */
[----:B------:R-:W-:Y:S02]  /*0930*/  LOP3.LUT R17, R17, 0x40, RZ, 0xc0, !PT ;  /* 0x0000004011117812 */ /* 0x000fe400078ec0ff */
[----:B------:R-:W-:Y:S02]  /*0940*/  LEA.HI.X R18, R18, UR7, R35, 0x2, P4 ;  /* 0x0000000712127c11 */ /* 0x000fe4000a0f1423 */
[----:B---3--:R-:W-:Y:S01]  /*0950*/  SEL R37, R9, RZ, !P1 ;  /* 0x000000ff09257207 */ /* 0x008fe20004800000 */
[----:B------:R-:W-:Y:S01]  /*0960*/  IMAD.WIDE R34, R14, 0x4, R32 ;  /* 0x000000040e227825 */ /* 0x000fe200078e0220 */
[----:B------:R-:W-:-:S02]  /*0970*/  IADD3 R16, P2, P3, R12, R19, R17 ;  /* 0x000000130c107210 */ /* 0x000fc40007b5e011 */
[----:B------:R-:W-:Y:S02]  /*0980*/  SEL R30, R8, RZ, !P1 ;  /* 0x000000ff081e7207 */ /* 0x000fe40004800000 */
[----:B------:R-:W-:Y:S02]  /*0990*/  SHF.R.U32.HI R33, RZ, 0x19, R37 ;  /* 0x00000019ff217819 */ /* 0x000fe40000011625 */
[----:B------:R-:W-:Y:S02]  /*09a0*/  IADD3.X R17, R13, R18, RZ, P2, P3 ;  /* 0x000000120d117210 */ /* 0x000fe400017e64ff */
[C---:B------:R-:W-:Y:S02]  /*09b0*/  LEA R18, P2, R30.reuse, UR6, 0x2 ;  /* 0x000000061e127c11 */ /* 0x040fe4000f8410ff */
[----:B------:R-:W-:Y:S01]  /*09c0*/  LOP3.LUT R33, R33, 0x40, RZ, 0xc0, !PT ;  /* 0x0000004021217812 */ /* 0x000fe200078ec0ff */
[----:B------:R-:W-:Y:S01]  /*09d0*/  IMAD.WIDE R8, R15, 0x4, R16 ;  /* 0x000000040f087825 */ /* 0x000fe200078e0210 */
[----:B------:R-:W-:-:S02]  /*09e0*/  LEA.HI.X R30, R30, UR7, R37, 0x2, P2 ;  /* 0x000000071e1e7c11 */ /* 0x000fc400090f1425 */
[----:B------:R-:W-:Y:S02]  /*09f0*/  IADD3 R16, P2, P3, R12, R18, R33 ;  /* 0x000000120c107210 */ /* 0x000fe40007b5e021 */
[----:B------:R-:W0:Y:S02]  /*0a00*/  LDC.64 R32, c[0x0][0x230] ;  /* 0x00008c00ff207b82 */ /* 0x000e240000000a00 */
[----:B------:R-:W-:Y:S02]  /*0a10*/  IADD3.X R17, R13, R30, RZ, P2, P3 ;  /* 0x0000001e0d117210 */ /* 0x000fe400017e64ff */
[----:B------:R-:W-:Y:S01]  /*0a20*/  SEL R10, R10, RZ, !P1 ;  /* 0x000000ff0a0a7207 */ /* 0x000fe20004800000 */
[----:B------:R-:W-:Y:S02]  /*0a30*/  IMAD.MOV.U32 R18, RZ, RZ, RZ ;  /* 0x000000ffff127224 */ /* 0x000fe400078e00ff */
[----:B------:R-:W-:Y:S01]  /*0a40*/  IMAD.WIDE R16, R15, 0x4, R16 ;  /* 0x000000040f107825 */ /* 0x000fe200078e0210 */
[----:B------:R-:W-:-:S02]  /*0a50*/  SEL R11, R11, RZ, !P1 ;  /* 0x000000ff0b0b7207 */ /* 0x000fc40004800000 */
[----:B------:R-:W-:Y:S01]  /*0a60*/  LEA R36, P2, R10, UR6, 0x2 ;  /* 0x000000060a247c11 */ /* 0x000fe2000f8410ff */
[----:B------:R-:W-:Y:S02]  /*0a70*/  IMAD.MOV.U32 R19, RZ, RZ, RZ ;  /* 0x000000ffff137224 */ /* 0x000fe400078e00ff */
[----:B------:R-:W-:Y:S01]  /*0a80*/  IMAD.WIDE R8, R14, 0x4, R8 ;  /* 0x000000040e087825 */ /* 0x000fe200078e0208 */
[----:B------:R-:W-:-:S03]  /*0a90*/  SHF.R.U32.HI R37, RZ, 0x19, R11 ;  /* 0x00000019ff257819 */ /* 0x000fc6000001160b */
[----:B------:R-:W-:Y:S01]  /*0aa0*/  IMAD.WIDE R38, R14, 0x4, R16 ;  /* 0x000000040e267825 */ /* 0x000fe200078e0210 */
[----:B------:R1:W2:Y:S01]  /*0ab0*/  @!P1 LDG.E.EL R18, desc[UR4][R8.64] ;  /* 0x0000000408129981 */ /* 0x0002a2000c2e1900 */
[----:B------:R-:W-:Y:S02]  /*0ac0*/  LEA.HI.X R16, R10, UR7, R11, 0x2, P2 ;  /* 0x000000070a107c11 */ /* 0x000fe400090f140b */
[----:B------:R-:W-:Y:S01]  /*0ad0*/  CS2R R10, SRZ ;  /* 0x00000000000a7805 */ /* 0x000fe2000001ff00 */
[----:B------:R0:W3:Y:S01]  /*0ae0*/  @!P1 LDG.E.EL R19, desc[UR4][R34.64] ;  /* 0x0000000422139981 */ /* 0x0000e2000c2e1900 */
[----:B-1----:R-:W-:Y:S01]  /*0af0*/  CS2R R8, SRZ ;  /* 0x0000000000087805 */ /* 0x002fe2000001ff00 */
[----:B0-----:R-:W-:-:S05]  /*0b00*/  IMAD.WIDE R34, R29, 0x8, R32 ;  /* 0x000000081d227825 */ /* 0x001fca00078e0220 */
[----:B------:R-:W2:Y:S01]  /*0b10*/  @!P0 LDG.E.EL.128 R8, desc[UR4][R34.64] ;  /* 0x0000000422088981 */ /* 0x000ea2000c2e1d00 */
[----:B------:R-:W-:-:S04]  /*0b20*/  LOP3.LUT R37, R37, 0x40, RZ, 0xc0, !PT ;  /* 0x0000004025257812 */ /* 0x000fc800078ec0ff */
[----:B------:R-:W-:-:S04]  /*0b30*/  IADD3 R36, P2, P3, R12, R36, R37 ;  /* 0x000000240c247210 */ /* 0x000fc80007b5e025 */
[----:B------:R-:W-:-:S03]  /*0b40*/  IADD3.X R37, R13, R16, RZ, P2, P3 ;  /* 0x000000100d257210 */ /* 0x000fc600017e64ff */
[----:B------:R-:W-:-:S04]  /*0b50*/  IMAD.WIDE R36, R15, 0x4, R36 ;  /* 0x000000040f247825 */ /* 0x000fc800078e0224 */
[----:B------:R-:W-:Y:S02]  /*0b60*/  IMAD.MOV.U32 R16, RZ, RZ, RZ ;  /* 0x000000ffff107224 */ /* 0x000fe400078e00ff */
[----:B------:R-:W-:Y:S01]  /*0b70*/  IMAD.WIDE R14, R14, 0x4, R36 ;  /* 0x000000040e0e7825 */ /* 0x000fe200078e0224 */
[----:B------:R-:W-:-:S04]  /*0b80*/  SHF.R.S32.HI R36, RZ, 0x1f, R5 ;  /* 0x0000001fff247819 */ /* 0x000fc80000011405 */
[----:B------:R-:W-:Y:S01]  /*0b90*/  LEA.HI R36, R36, R5, RZ, 0x10 ;  /* 0x0000000524247211 */ /* 0x000fe200078f80ff */
[----:B------:R0:W3:Y:S01]  /*0ba0*/  @!P1 LDG.E.EL R16, desc[UR4][R14.64] ;  /* 0x000000040e109981 */ /* 0x0000e2000c2e1900 */
[----:B------:R-:W-:-:S04]  /*0bb0*/  IMAD.WIDE R32, R22, 0x8, R32 ;  /* 0x0000000816207825 */ /* 0x000fc800078e0220 */
[----:B0-----:R-:W-:Y:S01]  /*0bc0*/  IMAD.MOV.U32 R14, RZ, RZ, RZ ;  /* 0x000000ffff0e7224 */ /* 0x001fe200078e00ff */
[----:B--2---:R-:W-:Y:S02]  /*0bd0*/  SEL R29, R9, RZ, !P0 ;  /* 0x000000ff091d7207 */ /* 0x004fe40004000000 */
[----:B------:R-:W-:Y:S02]  /*0be0*/  SEL R30, R8, RZ, !P0 ;  /* 0x000000ff081e7207 */ /* 0x000fe40004000000 */
[----:B------:R-:W-:Y:S02]  /*0bf0*/  SHF.R.U32.HI R9, RZ, 0x19, R29 ;  /* 0x00000019ff097819 */ /* 0x000fe4000001161d */
[----:B------:R-:W-:Y:S02]  /*0c00*/  LEA R8, P2, R30, UR6, 0x2 ;  /* 0x000000061e087c11 */ /* 0x000fe4000f8410ff */
[----:B------:R-:W-:Y:S02]  /*0c10*/  LOP3.LUT R9, R9, 0x40, RZ, 0xc0, !PT ;  /* 0x0000004009097812 */ /* 0x000fe400078ec0ff */
[----:B------:R-:W-:-:S02]  /*0c20*/  SEL R15, R11, RZ, !P0 ;  /* 0x000000ff0b0f7207 */ /* 0x000fc40004000000 */
[----:B------:R-:W-:Y:S02]  /*0c30*/  LEA.HI.X R30, R30, UR7, R29, 0x2, P2 ;  /* 0x000000071e1e7c11 */ /* 0x000fe400090f141d */
[----:B------:R-:W-:Y:S02]  /*0c40*/  IADD3 R8, P2, P3, R26, R8, R9 ;  /* 0x000000081a087210 */ /* 0x000fe40007b5e009 */
[----:B------:R-:W-:Y:S02]  /*0c50*/  SHF.R.S32.HI R29, RZ, 0x10, R36 ;  /* 0x00000010ff1d7819 */ /* 0x000fe40000011424 */
[----:B------:R-:W-:Y:S02]  /*0c60*/  SEL R36, R10, RZ, !P0 ;  /* 0x000000ff0a247207 */ /* 0x000fe40004000000 */
[----:B------:R-:W-:Y:S02]  /*0c70*/  SHF.R.U32.HI R11, RZ, 0x19, R15 ;  /* 0x00000019ff0b7819 */ /* 0x000fe4000001160f */
[----:B------:R-:W-:-:S02]  /*0c80*/  IADD3.X R9, R27, R30, RZ, P2, P3 ;  /* 0x0000001e1b097210 */ /* 0x000fc400017e64ff */
[----:B------:R-:W-:Y:S02]  /*0c90*/  LEA R10, P2, R36, UR6, 0x2 ;  /* 0x00000006240a7c11 */ /* 0x000fe4000f8410ff */
[----:B------:R-:W-:Y:S01]  /*0ca0*/  LOP3.LUT R11, R11, 0x40, RZ, 0xc0, !PT ;  /* 0x000000400b0b7812 */ /* 0x000fe200078ec0ff */
[----:B------:R-:W-:Y:S01]  /*0cb0*/  IMAD.SHL.U32 R30, R4, 0x100, RZ ;  /* 0x00000100041e7824 */ /* 0x000fe200078e00ff */
[----:B------:R-:W-:Y:S02]  /*0cc0*/  LEA.HI.X R36, R36, UR7, R15, 0x2, P2 ;  /* 0x0000000724247c11 */ /* 0x000fe400090f140f */
[----:B------:R-:W-:Y:S01]  /*0cd0*/  IADD3 R10, P2, P3, R26, R10, R11 ;  /* 0x0000000a1a0a7210 */ /* 0x000fe20007b5e00b */
[----:B------:R-:W-:-:S03]  /*0ce0*/  IMAD.WIDE R8, R30, 0x4, R8 ;  /* 0x000000041e087825 */ /* 0x000fc600078e0208 */
[----:B------:R-:W-:Y:S01]  /*0cf0*/  IADD3.X R11, R27, R36, RZ, P2, P3 ;  /* 0x000000241b0b7210 */ /* 0x000fe200017e64ff */
[----:B------:R-:W-:Y:S02]  /*0d00*/  IMAD.SHL.U32 R29, R29, 0x2000, RZ ;  /* 0x000020001d1d7824 */ /* 0x000fe400078e00ff */
[----:B------:R-:W-:-:S04]  /*0d10*/  IMAD.WIDE R10, R30, 0x4, R10 ;  /* 0x000000041e0a7825 */ /* 0x000fc800078e020a */
[----:B------:R-:W-:-:S04]  /*0d20*/  IMAD.WIDE R8, R29, 0x4, R8 ;  /* 0x000000041d087825 */ /* 0x000fc800078e0208 */
[----:B------:R-:W-:Y:S01]  /*0d30*/  IMAD.WIDE R36, R29, 0x4, R10 ;  /* 0x000000041d247825 */ /* 0x000fe200078e020a */
[----:B------:R0:W2:Y:S01]  /*0d40*/  @!P0 LDG.E.EL R14, desc[UR4][R8.64] ;  /* 0x00000004080e8981 */ /* 0x0000a2000c2e1900 */
[----:B------:R-:W-:Y:S02]  /*0d50*/  CS2R R10, SRZ ;  /* 0x00000000000a7805 */ /* 0x000fe4000001ff00 */
[----:B0-----:R-:W-:-:S06]  /*0d60*/  CS2R R8, SRZ ;  /* 0x0000000000087805 */ /* 0x001fcc000001ff00 */
[----:B------:R-:W2:Y:S01]  /*0d70*/  @!P0 LDG.E.EL.128 R8, desc[UR4][R32.64] ;  /* 0x0000000420088981 */ /* 0x000ea2000c2e1d00 */
[----:B------:R-:W-:Y:S01]  /*0d80*/  IMAD.SHL.U32 R28, R28, 0x8000, RZ ;  /* 0x000080001c1c7824 */ /* 0x000fe200078e00ff */
[----:B------:R-:W-:-:S04]  /*0d90*/  LOP3.LUT R22, R31, 0xffff0000, RZ, 0xc0, !PT ;  /* 0xffff00001f167812 */ /* 0x000fc800078ec0ff */
[----:B------:R-:W-:Y:S01]  /*0da0*/  IADD3 R22, R28, R25, -R22 ;  /* 0x000000191c167210 */ /* 0x000fe20007ffe816 */
[----:B------:R-:W-:-:S06]  /*0db0*/  IMAD.MOV.U32 R15, RZ, RZ, RZ ;  /* 0x000000ffff0f7224 */ /* 0x000fcc00078e00ff */
[----:B------:R0:W3:Y:S01]  /*0dc0*/  @!P0 LDG.E.EL R15, desc[UR4][R36.64] ;  /* 0x00000004240f8981 */ /* 0x0000e2000c2e1900 */
[----:B--2---:R-:W-:Y:S02]  /*0dd0*/  SEL R28, R8, RZ, !P0 ;  /* 0x000000ff081c7207 */ /* 0x004fe40004000000 */
[----:B------:R-:W-:Y:S02]  /*0de0*/  SEL R9, R9, RZ, !P0 ;  /* 0x000000ff09097207 */ /* 0x000fe40004000000 */
[----:B------:R-:W-:-:S04]  /*0df0*/  LEA R8, P2, R28, UR6, 0x2 ;  /* 0x000000061c087c11 */ /* 0x000fc8000f8410ff */
[--C-:B------:R-:W-:Y:S02]  /*0e00*/  LEA.HI.X R28, R28, UR7, R9.reuse, 0x2, P2 ;  /* 0x000000071c1c7c11 */ /* 0x100fe400090f1409 */
[----:B------:R-:W-:-:S04]  /*0e10*/  SHF.R.U32.HI R9, RZ, 0x19, R9 ;  /* 0x00000019ff097819 */ /* 0x000fc80000011609 */
[----:B------:R-:W-:Y:S02]  /*0e20*/  LOP3.LUT R9, R9, 0x40, RZ, 0xc0, !PT ;  /* 0x0000004009097812 */ /* 0x000fe400078ec0ff */
[----:B------:R-:W-:Y:S02]  /*0e30*/  SEL R31, R11, RZ, !P0 ;  /* 0x000000ff0b1f7207 */ /* 0x000fe40004000000 */
[----:B------:R-:W-:Y:S02]  /*0e40*/  IADD3 R8, P2, P3, R26, R8, R9 ;  /* 0x000000081a087210 */ /* 0x000fe40007b5e009 */
[----:B------:R-:W-:Y:S02]  /*0e50*/  SEL R10, R10, RZ, !P0 ;  /* 0x000000ff0a0a7207 */ /* 0x000fe40004000000 */
[----:B------:R-:W-:Y:S02]  /*0e60*/  IADD3.X R9, R27, R28, RZ, P2, P3 ;  /* 0x0000001c1b097210 */ /* 0x000fe400017e64ff */
[----:B------:R-:W-:-:S02]  /*0e70*/  SHF.R.U32.HI R28, RZ, 0x19, R31 ;  /* 0x00000019ff1c7819 */ /* 0x000fc4000001161f */
[----:B------:R-:W-:Y:S02]  /*0e80*/  LEA R11, P4, R10, UR6, 0x2 ;  /* 0x000000060a0b7c11 */ /* 0x000fe4000f8810ff */
[----:B------:R-:W-:Y:S01]  /*0e90*/  LOP3.LUT R28, R28, 0x40, RZ, 0xc0, !PT ;  /* 0x000000401c1c7812 */ /* 0x000fe200078ec0ff */
[----:B------:R-:W-:Y:S01]  /*0ea0*/  IMAD.WIDE R8, R30, 0x4, R8 ;  /* 0x000000041e087825 */ /* 0x000fe200078e0208 */
[----:B------:R-:W-:Y:S02]  /*0eb0*/  LEA.HI.X R10, R10, UR7, R31, 0x2, P4 ;  /* 0x000000070a0a7c11 */ /* 0x000fe4000a0f141f */
[----:B------:R-:W-:Y:S01]  /*0ec0*/  IADD3 R26, P2, P3, R26, R11, R28 ;  /* 0x0000000b1a1a7210 */ /* 0x000fe20007b5e01c */
[----:B0-----:R-:W-:-:S03]  /*0ed0*/  IMAD.WIDE R36, R29, 0x4, R8 ;  /* 0x000000041d247825 */ /* 0x001fc600078e0208 */
[----:B------:R-:W-:Y:S02]  /*0ee0*/  IADD3.X R27, R27, R10, RZ, P2, P3 ;  /* 0x0000000a1b1b7210 */ /* 0x000fe400017e64ff */
[----:B------:R-:W-:Y:S02]  /*0ef0*/  CS2R R8, SRZ ;  /* 0x0000000000087805 */ /* 0x000fe4000001ff00 */
[----:B------:R-:W-:-:S06]  /*0f00*/  CS2R R10, SRZ ;  /* 0x00000000000a7805 */ /* 0x000fcc000001ff00 */
[----:B------:R0:W2:Y:S01]  /*0f10*/  @!P1 LDG.E.EL.128 R8, desc[UR4][R34.64] ;  /* 0x0000000422089981 */ /* 0x0000a2000c2e1d00 */
[----:B------:R-:W-:-:S04]  /*0f20*/  IMAD.WIDE R30, R30, 0x4, R26 ;  /* 0x000000041e1e7825 */ /* 0x000fc800078e021a */
[----:B------:R-:W-:Y:S02]  /*0f30*/  IMAD.MOV.U32 R28, RZ, RZ, RZ ;  /* 0x000000ffff1c7224 */ /* 0x000fe400078e00ff */
[----:B------:R-:W-:-:S04]  /*0f40*/  IMAD.WIDE R30, R29, 0x4, R30 ;  /* 0x000000041d1e7825 */ /* 0x000fc800078e021e */
[----:B------:R-:W3:Y:S01]  /*0f50*/  @!P0 LDG.E.EL R28, desc[UR4][R36.64] ;  /* 0x00000004241c8981 */ /* 0x000ee2000c2e1900 */
[----:B------:R-:W-:-:S06]  /*0f60*/  IMAD.MOV.U32 R29, RZ, RZ, RZ ;  /* 0x000000ffff1d7224 */ /* 0x000fcc00078e00ff */
[----:B------:R1:W3:Y:S01]  /*0f70*/  @!P0 LDG.E.EL R29, desc[UR4][R30.64] ;  /* 0x000000041e1d8981 */ /* 0x0002e2000c2e1900 */
[----:B0-----:R-:W-:Y:S02]  /*0f80*/  IMAD.SHL.U32 R35, R0, 0x100, RZ ;  /* 0x0000010000237824 */ /* 0x001fe400078e00ff */
[----:B-1----:R-:W-:Y:S01]  /*0f90*/  IMAD.MOV.U32 R30, RZ, RZ, RZ ;  /* 0x000000ffff1e7224 */ /* 0x002fe200078e00ff */
[----:B--2---:R-:W-:Y:S02]  /*0fa0*/  SEL R27, R9, RZ, !P1 ;  /* 0x000000ff091b7207 */ /* 0x004fe40004800000 */
[----:B------:R-:W-:Y:S02]  /*0fb0*/  SEL R26, R8, RZ, !P1 ;  /* 0x000000ff081a7207 */ /* 0x000fe40004800000 */
[----:B------:R-:W-:Y:S02]  /*0fc0*/  SHF.R.U32.HI R9, RZ, 0x19, R27 ;  /* 0x00000019ff097819 */ /* 0x000fe4000001161b */
[----:B------:R-:W-:-:S02]  /*0fd0*/  LEA R8, P2, R26, UR6, 0x2 ;  /* 0x000000061a087c11 */ /* 0x000fc4000f8410ff */
[----:B------:R-:W-:Y:S02]  /*0fe0*/  LOP3.LUT R9, R9, 0x40, RZ, 0xc0, !PT ;  /* 0x0000004009097812 */ /* 0x000fe400078ec0ff */
[----:B------:R-:W-:Y:S01]  /*0ff0*/  LEA.HI.X R36, R26, UR7, R27, 0x2, P2 ;  /* 0x000000071a247c11 */ /* 0x000fe200090f141b */
[----:B------:R-:W-:Y:S01]  /*1000*/  VIADD R26, R5, 0x200 ;  /* 0x00000200051a7836 */ /* 0x000fe20000000000 */
[----:B------:R-:W-:Y:S02]  /*1010*/  IADD3 R8, P2, P3, R12, R8, R9 ;  /* 0x000000080c087210 */ /* 0x000fe40007b5e009 */
[----:B------:R-:W-:Y:S02]  /*1020*/  SHF.R.S32.HI R9, RZ, 0x1f, R25 ;  /* 0x0000001fff097819 */ /* 0x000fe40000011419 */
[----:B------:R-:W-:Y:S02]  /*1030*/  SEL R31, R11, RZ, !P1 ;  /* 0x000000ff0b1f7207 */ /* 0x000fe40004800000 */
[----:B------:R-:W-:-:S02]  /*1040*/  LEA.HI R27, R9, R25, RZ, 0xa ;  /* 0x00000019091b7211 */ /* 0x000fc400078f50ff */
[----:B------:R-:W-:Y:S02]  /*1050*/  LEA.HI R25, R9, R26, RZ, 0x10 ;  /* 0x0000001a09197211 */ /* 0x000fe400078f80ff */
[----:B------:R-:W-:Y:S02]  /*1060*/  IADD3.X R9, R13, R36, RZ, P2, P3 ;  /* 0x000000240d097210 */ /* 0x000fe400017e64ff */
[----:B------:R-:W-:Y:S02]  /*1070*/  SEL R36, R10, RZ, !P1 ;  /* 0x000000ff0a247207 */ /* 0x000fe40004800000 */
[----:B------:R-:W-:Y:S02]  /*1080*/  SHF.R.U32.HI R11, RZ, 0x19, R31 ;  /* 0x00000019ff0b7819 */ /* 0x000fe4000001161f */
[----:B------:R-:W-:Y:S02]  /*1090*/  LEA R10, P2, R36, UR6, 0x2 ;  /* 0x00000006240a7c11 */ /* 0x000fe4000f8410ff */
[----:B------:R-:W-:-:S02]  /*10a0*/  LOP3.LUT R11, R11, 0x40, RZ, 0xc0, !PT ;  /* 0x000000400b0b7812 */ /* 0x000fc400078ec0ff */
[----:B------:R-:W-:Y:S02]  /*10b0*/  LEA.HI.X R36, R36, UR7, R31, 0x2, P2 ;  /* 0x0000000724247c11 */ /* 0x000fe400090f141f */
[----:B------:R-:W-:Y:S02]  /*10c0*/  IADD3 R10, P2, P3, R12, R10, R11 ;  /* 0x0000000a0c0a7210 */ /* 0x000fe40007b5e00b */
[----:B------:R-:W-:Y:S01]  /*10d0*/  SHF.R.S32.HI R25, RZ, 0x10, R25 ;  /* 0x00000010ff197819 */ /* 0x000fe20000011419 */
[----:B------:R-:W-:Y:S01]  /*10e0*/  IMAD.WIDE R8, R35, 0x4, R8 ;  /* 0x0000000423087825 */ /* 0x000fe200078e0208 */
[----:B------:R-:W-:-:S03]  /*10f0*/  IADD3.X R11, R13, R36, RZ, P2, P3 ;  /* 0x000000240d0b7210 */ /* 0x000fc600017e64ff */
        /* <DEDUP_REMOVED lines=8> */
[----:B------:R-:W-:Y:S01]  /*1180*/  IMAD.MOV.U32 R17, RZ, RZ, RZ ;  /* 0x000000ffff117224 */ /* 0x000fe200078e00ff */
[----:B------:R-:W-:Y:S01]  /*1190*/  LOP3.LUT R24, R24, 0xffff0000, RZ, 0xc0, !PT ;  /* 0xffff000018187812 */ /* 0x000fe200078ec0ff */
[----:B------:R-:W-:-:S04]  /*11a0*/  IMAD.SHL.U32 R23, R23, 0x8000, RZ ;  /* 0x0000800017177824 */ /* 0x000fc800078e00ff */
[----:B------:R2:W3:Y:S01]  /*11b0*/  @!P1 LDG.E.EL R17, desc[UR4][R38.64] ;  /* 0x0000000426119981 */ /* 0x0004e2000c2e1900 */
[----:B------:R-:W-:Y:S01]  /*11c0*/  IADD3 R23, R23, R5, -R24 ;  /* 0x0000000517177210 */ /* 0x000fe20007ffe818 */
[----:B------:R-:W-:-:S06]  /*11d0*/  IMAD.MOV.U32 R31, RZ, RZ, RZ ;  /* 0x000000ffff1f7224 */ /* 0x000fcc00078e00ff */
[----:B------:R0:W3:Y:S01]  /*11e0*/  @!P1 LDG.E.EL R31, desc[UR4][R36.64] ;  /* 0x00000004241f9981 */ /* 0x0000e2000c2e1900 */
[----:B--2---:R-:W-:Y:S02]  /*11f0*/  SEL R39, R9, RZ, !P1 ;  /* 0x000000ff09277207 */ /* 0x004fe40004800000 */
[----:B------:R-:W-:Y:S02]  /*1200*/  SEL R24, R8, RZ, !P1 ;  /* 0x000000ff08187207 */ /* 0x000fe40004800000 */
[----:B------:R-:W-:Y:S02]  /*1210*/  SHF.R.U32.HI R8, RZ, 0x19, R39 ;  /* 0x00000019ff087819 */ /* 0x000fe40000011627 */
[----:B------:R-:W-:Y:S02]  /*1220*/  LEA R9, P2, R24, UR6, 0x2 ;  /* 0x0000000618097c11 */ /* 0x000fe4000f8410ff */
[----:B------:R-:W-:Y:S02]  /*1230*/  LOP3.LUT R8, R8, 0x40, RZ, 0xc0, !PT ;  /* 0x0000004008087812 */ /* 0x000fe400078ec0ff */
[----:B------:R-:W-:-:S02]  /*1240*/  SEL R11, R11, RZ, !P1 ;  /* 0x000000ff0b0b7207 */ /* 0x000fc40004800000 */
[----:B------:R-:W-:Y:S02]  /*1250*/  LEA.HI.X R24, R24, UR7, R39, 0x2, P2 ;  /* 0x0000000718187c11 */ /* 0x000fe400090f1427 */
[----:B------:R-:W-:Y:S01]  /*1260*/  IADD3 R8, P2, P3, R12, R9, R8 ;  /* 0x000000090c087210 */ /* 0x000fe20007b5e008 */
[----:B------:R-:W1:Y:S01]  /*1270*/  LDC.64 R38, c[0x0][0x210] ;  /* 0x00008400ff267b82 */ /* 0x000e620000000a00 */
[----:B------:R-:W-:Y:S02]  /*1280*/  SEL R10, R10, RZ, !P1 ;  /* 0x000000ff0a0a7207 */ /* 0x000fe40004800000 */
[----:B------:R-:W-:Y:S02]  /*1290*/  SHF.R.U32.HI R9, RZ, 0x19, R11 ;  /* 0x00000019ff097819 */ /* 0x000fe4000001160b */
[----:B------:R-:W-:Y:S02]  /*12a0*/  LEA R32, P4, R10, UR6, 0x2 ;  /* 0x000000060a207c11 */ /* 0x000fe4000f8810ff */
[----:B------:R-:W-:-:S04]  /*12b0*/  LOP3.LUT R9, R9, 0x40, RZ, 0xc0, !PT ;  /* 0x0000004009097812 */ /* 0x000fc800078ec0ff */
[----:B------:R-:W-:Y:S02]  /*12c0*/  IADD3 R12, P5, P6, R12, R32, R9 ;  /* 0x000000200c0c7210 */ /* 0x000fe40007ebe009 */
[----:B------:R-:W-:Y:S02]  /*12d0*/  IADD3.X R9, R13, R24, RZ, P2, P3 ;  /* 0x000000180d097210 */ /* 0x000fe400017e64ff */
[----:B------:R-:W-:Y:S01]  /*12e0*/  LEA.HI.X R10, R10, UR7, R11, 0x2, P4 ;  /* 0x000000070a0a7c11 */ /* 0x000fe2000a0f140b */
[----:B------:R-:W-:Y:S01]  /*12f0*/  IMAD.MOV.U32 R32, RZ, RZ, RZ ;  /* 0x000000ffff207224 */ /* 0x000fe200078e00ff */
[----:B------:R-:W-:Y:S01]  /*1300*/  SHF.R.S32.HI R24, RZ, 0x1f, R5 ;  /* 0x0000001fff187819 */ /* 0x000fe20000011405 */
[----:B------:R-:W-:Y:S01]  /*1310*/  IMAD.WIDE R8, R35, 0x4, R8 ;  /* 0x0000000423087825 */ /* 0x000fe200078e0208 */
[----:B------:R-:W-:Y:S01]  /*1320*/  IADD3.X R13, R13, R10, RZ, P5, P6 ;  /* 0x0000000a0d0d7210 */ /* 0x000fe20002fec4ff */
[----:B------:R-:W-:Y:S02]  /*1330*/  ULDC.64 UR6, c[0x0][0x248] ;  /* 0x0000920000067ab9 */ /* 0x000fe40000000a00 */
[----:B------:R-:W-:-:S02]  /*1340*/  IMAD.WIDE R10, R34, 0x4, R8 ;  /* 0x00000004220a7825 */ /* 0x000fc400078e0208 */
[----:B------:R-:W2:Y:S01]  /*1350*/  LDC.64 R8, c[0x0][0x238] ;  /* 0x00008e00ff087b82 */ /* 0x000ea20000000a00 */
[----:B------:R-:W-:Y:S01]  /*1360*/  LEA.HI R33, R24, R5, RZ, 0x5 ;  /* 0x0000000518217211 */ /* 0x000fe200078f28ff */
[----:B------:R-:W-:Y:S01]  /*1370*/  IMAD.WIDE R12, R35, 0x4, R12 ;  /* 0x00000004230c7825 */ /* 0x000fe200078e020c */
[----:B------:R3:W4:Y:S02]  /*1380*/  @!P1 LDG.E.EL R32, desc[UR4][R10.64] ;  /* 0x000000040a209981 */ /* 0x000724000c2e1900 */
[----:B0-----:R-:W-:-:S05]  /*1390*/  LOP3.LUT R36, R33, 0xffffffe0, RZ, 0xc0, !PT ;  /* 0xffffffe021247812 */ /* 0x001fca00078ec0ff */
[----:B------:R-:W-:Y:S02]  /*13a0*/  IMAD.IADD R35, R5, 0x1, -R36 ;  /* 0x0000000105237824 */ /* 0x000fe400078e0a24 */
[----:B------:R-:W-:Y:S01]  /*13b0*/  IMAD.WIDE R12, R34, 0x4, R12 ;  /* 0x00000004220c7825 */ /* 0x000fe200078e020c */
[----:B---3--:R-:W-:-:S03]  /*13c0*/  CS2R R10, SRZ ;  /* 0x00000000000a7805 */ /* 0x008fc6000001ff00 */
[----:B--2---:R-:W-:Y:S01]  /*13d0*/  IMAD.WIDE R34, R35, 0x4, R8 ;  /* 0x0000000423227825 */ /* 0x004fe200078e0208 */
[----:B------:R-:W-:-:S06]  /*13e0*/  CS2R R8, SRZ ;  /* 0x0000000000087805 */ /* 0x000fcc000001ff00 */
[----:B------:R-:W2:Y:S01]  /*13f0*/  @!P0 LDG.E.EL.128 R8, desc[UR4][R34.64] ;  /* 0x0000000422088981 */ /* 0x000ea2000c2e1d00 */
[----:B-----5:R-:W-:Y:S02]  /*1400*/  SEL R21, R21, RZ, !P0 ;  /* 0x000000ff15157207 */ /* 0x020fe40004000000 */
[----:B------:R-:W-:Y:S02]  /*1410*/  SEL R14, R14, RZ, !P0 ;  /* 0x000000ff0e0e7207 */ /* 0x000fe40004000000 */
[----:B----4-:R-:W-:Y:S02]  /*1420*/  SEL R20, R20, RZ, !P0 ;  /* 0x000000ff14147207 */ /* 0x010fe40004000000 */
[----:B------:R-:W-:Y:S01]  /*1430*/  SEL R15, R15, RZ, !P0 ;  /* 0x000000ff0f0f7207 */ /* 0x000fe20004000000 */
[----:B------:R-:W-:Y:S02]  /*1440*/  IMAD.MOV.U32 R33, RZ, RZ, RZ ;  /* 0x000000ffff217224 */ /* 0x000fe400078e00ff */
[----:B------:R-:W-:-:S02]  /*1450*/  FADD R14, -R21, R14 ;  /* 0x0000000e150e7221 */ /* 0x000fc40000000100 */
[----:B------:R-:W-:Y:S02]  /*1460*/  FADD R15, -R20, R15 ;  /* 0x0000000f140f7221 */ /* 0x000fe40000000100 */
[----:B------:R0:W3:Y:S02]  /*1470*/  @!P1 LDG.E.EL R33, desc[UR4][R12.64] ;  /* 0x000000040c219981 */ /* 0x0000e4000c2e1900 */
[----:B0-----:R-:W-:Y:S02]  /*1480*/  CS2R R12, SRZ ;  /* 0x00000000000c7805 */ /* 0x001fe4000001ff00 */
[----:B--2---:R-:W-:Y:S02]  /*1490*/  SEL R8, R8, RZ, !P0 ;  /* 0x000000ff08087207 */ /* 0x004fe40004000000 */
[----:B------:R-:W-:-:S03]  /*14a0*/  SEL R9, R9, RZ, !P0 ;  /* 0x000000ff09097207 */ /* 0x000fc60004000000 */
[----:B------:R-:W-:Y:S02]  /*14b0*/  FFMA R21, R14, R8, R21 ;  /* 0x000000080e157223 */ /* 0x000fe40000000015 */
[----:B------:R-:W-:Y:S01]  /*14c0*/  FFMA R20, R15, R9, R20 ;  /* 0x000000090f147223 */ /* 0x000fe20000000014 */
[----:B------:R-:W-:-:S06]  /*14d0*/  CS2R R14, SRZ ;  /* 0x00000000000e7805 */ /* 0x000fcc000001ff00 */
[----:B------:R0:W2:Y:S02]  /*14e0*/  @!P1 LDG.E.EL.128 R12, desc[UR4][R34.64] ;  /* 0x00000004220c9981 */ /* 0x0000a4000c2e1d00 */
[----:B0-----:R-:W0:Y:S01]  /*14f0*/  LDC.64 R34, c[0x0][0x240] ;  /* 0x00009000ff227b82 */ /* 0x001e220000000a00 */
[----:B------:R-:W-:Y:S02]  /*1500*/  SEL R8, R6, RZ, !P0 ;  /* 0x000000ff06087207 */ /* 0x000fe40004000000 */
[----:B------:R-:W-:Y:S02]  /*1510*/  SEL R6, R7, RZ, !P0 ;  /* 0x000000ff07067207 */ /* 0x000fe40004000000 */
[----:B------:R-:W-:Y:S02]  /*1520*/  SEL R29, R29, RZ, !P0 ;  /* 0x000000ff1d1d7207 */ /* 0x000fe40004000000 */
[----:B------:R-:W-:Y:S02]  /*1530*/  SEL R19, R19, RZ, !P1 ;  /* 0x000000ff13137207 */ /* 0x000fe40004800000 */
[----:B------:R-:W-:-:S02]  /*1540*/  SEL R18, R18, RZ, !P1 ;  /* 0x000000ff12127207 */ /* 0x000fc40004800000 */
[----:B------:R-:W-:Y:S02]  /*1550*/  SEL R30, R30, RZ, !P1 ;  /* 0x000000ff1e1e7207 */ /* 0x000fe40004800000 */
[----:B------:R-:W-:Y:S01]  /*1560*/  SEL R31, R31, RZ, !P1 ;  /* 0x000000ff1f1f7207 */ /* 0x000fe20004800000 */
[----:B------:R-:W-:Y:S01]  /*1570*/  FADD R29, -R6, R29 ;  /* 0x0000001d061d7221 */ /* 0x000fe20000000100 */
[----:B------:R-:W-:Y:S01]  /*1580*/  SEL R11, R11, RZ, !P0 ;  /* 0x000000ff0b0b7207 */ /* 0x000fe20004000000 */
[----:B------:R-:W-:Y:S02]  /*1590*/  FADD R30, -R19, R30 ;  /* 0x0000001e131e7221 */ /* 0x000fe40000000100 */
[----:B------:R-:W-:Y:S01]  /*15a0*/  FADD R31, -R18, R31 ;  /* 0x0000001f121f7221 */ /* 0x000fe20000000100 */
[----:B------:R-:W-:Y:S01]  /*15b0*/  SEL R9, R28, RZ, !P0 ;  /* 0x000000ff1c097207 */ /* 0x000fe20004000000 */
[----:B------:R-:W-:Y:S01]  /*15c0*/  FFMA R6, R29, R11, R6 ;  /* 0x0000000b1d067223 */ /* 0x000fe20000000006 */
[----:B------:R-:W-:-:S03]  /*15d0*/  SEL R10, R10, RZ, !P0 ;  /* 0x000000ff0a0a7207 */ /* 0x000fc60004000000 */
[----:B------:R-:W-:Y:S01]  /*15e0*/  FADD R7, -R8, R9 ;  /* 0x0000000908077221 */ /* 0x000fe20000000100 */
[----:B------:R-:W-:-:S03]  /*15f0*/  SEL R17, R17, RZ, !P1 ;  /* 0x000000ff11117207 */ /* 0x000fc60004800000 */
[----:B------:R-:W-:Y:S01]  /*1600*/  FFMA R7, R7, R10, R8 ;  /* 0x0000000a07077223 */ /* 0x000fe20000000008 */
[----:B------:R-:W-:Y:S02]  /*1610*/  CS2R R8, SRZ ;  /* 0x0000000000087805 */ /* 0x000fe4000001ff00 */
[----:B------:R-:W-:Y:S02]  /*1620*/  CS2R R10, SRZ ;  /* 0x00000000000a7805 */ /* 0x000fe4000001ff00 */
[----:B--2---:R-:W-:Y:S02]  /*1630*/  SEL R12, R12, RZ, !P1 ;  /* 0x000000ff0c0c7207 */ /* 0x004fe40004800000 */
[----:B------:R-:W-:-:S03]  /*1640*/  SEL R13, R13, RZ, !P1 ;  /* 0x000000ff0d0d7207 */ /* 0x000fc60004800000 */
[----:B------:R-:W-:Y:S02]  /*1650*/  FFMA R29, R30, R12, R19 ;  /* 0x0000000c1e1d7223 */ /* 0x000fe40000000013 */
[----:B------:R-:W-:Y:S01]  /*1660*/  FFMA R28, R31, R13, R18 ;  /* 0x0000000d1f1c7223 */ /* 0x000fe20000000012 */
[----:B-1----:R-:W-:-:S04]  /*1670*/  IMAD.WIDE R12, R23, 0x4, R38 ;  /* 0x00000004170c7825 */ /* 0x002fc800078e0226 */
[----:B------:R-:W-:Y:S01]  /*1680*/  IMAD.MOV.U32 R23, RZ, RZ, RZ ;  /* 0x000000ffff177224 */ /* 0x000fe200078e00ff */
[----:B------:R-:W-:Y:S01]  /*1690*/  SEL R32, R32, RZ, !P1 ;  /* 0x000000ff20207207 */ /* 0x000fe20004800000 */
[----:B0-----:R-:W-:Y:S01]  /*16a0*/  IMAD.WIDE R18, R2, 0x4, R34 ;  /* 0x0000000402127825 */ /* 0x001fe200078e0222 */
[----:B------:R-:W-:Y:S02]  /*16b0*/  SEL R16, R16, RZ, !P1 ;  /* 0x000000ff10107207 */ /* 0x000fe40004800000 */
[----:B------:R-:W-:Y:S02]  /*16c0*/  CS2R R30, SRZ ;  /* 0x00000000001e7805 */ /* 0x000fe4000001ff00 */
[----:B---3--:R-:W-:Y:S01]  /*16d0*/  SEL R33, R33, RZ, !P1 ;  /* 0x000000ff21217207 */ /* 0x008fe20004800000 */
[----:B------:R0:W2:Y:S04]  /*16e0*/  @!P0 LDG.E.128 R8, desc[UR4][R12.64] ;  /* 0x000000040c088981 */ /* 0x0000a8000c1e1d00 */
[----:B------:R-:W3:Y:S01]  /*16f0*/  @!P0 LDG.E.EL R23, desc[UR4][R18.64] ;  /* 0x0000000412178981 */ /* 0x000ee2000c2e1900 */
[----:B------:R-:W-:Y:S01]  /*1700*/  IMAD.MOV.U32 R2, RZ, RZ, RZ ;  /* 0x000000ffff027224 */ /* 0x000fe200078e00ff */
[----:B------:R-:W-:Y:S01]  /*1710*/  SEL R14, R14, RZ, !P1 ;  /* 0x000000ff0e0e7207 */ /* 0x000fe20004800000 */
[----:B------:R-:W-:Y:S01]  /*1720*/  FADD R32, -R17, R32 ;  /* 0x0000002011207221 */ /* 0x000fe20000000100 */
[----:B------:R-:W-:Y:S01]  /*1730*/  SEL R15, R15, RZ, !P1 ;  /* 0x000000ff0f0f7207 */ /* 0x000fe20004800000 */
[----:B------:R-:W4:Y:S01]  /*1740*/  @!P0 LDG.E.EL R31, desc[UR4][R18.64] ;  /* 0x00000004121f8981 */ /* 0x000f22000c2e1900 */
[----:B0-----:R-:W-:Y:S01]  /*1750*/  FADD R13, -R16, R33 ;  /* 0x00000021100d7221 */ /* 0x001fe20000000100 */
[----:B------:R-:W-:-:S02]  /*1760*/  FFMA R33, R32, R14, R17 ;  /* 0x0000000e20217223 */ /* 0x000fc40000000011 */
[----:B------:R-:W5:Y:S01]  /*1770*/  @!P0 LDG.E.EL R2, desc[UR4][R18.64] ;  /* 0x0000000412028981 */ /* 0x000f62000c2e1900 */
[----:B------:R-:W-:-:S03]  /*1780*/  FFMA R32, R13, R15, R16 ;  /* 0x0000000f0d207223 */ /* 0x000fc60000000010 */
[----:B------:R0:W4:Y:S01]  /*1790*/  @!P0 LDG.E.EL R30, desc[UR4][R18.64] ;  /* 0x00000004121e8981 */ /* 0x000122000c2e1900 */
[----:B------:R-:W-:Y:S01]  /*17a0*/  IMAD.WIDE R16, R3, 0x4, R34 ;  /* 0x0000000403107825 */ /* 0x000fe200078e0222 */
[----:B------:R-:W-:-:S03]  /*17b0*/  CS2R R34, SRZ ;  /* 0x0000000000227805 */ /* 0x000fc6000001ff00 */
[----:B------:R-:W-:Y:S02]  /*17c0*/  IMAD.MOV.U32 R36, RZ, RZ, RZ ;  /* 0x000000ffff247224 */ /* 0x000fe400078e00ff */
[----:B------:R-:W-:Y:S01]  /*17d0*/  IMAD.MOV.U32 R3, RZ, RZ, RZ ;  /* 0x000000ffff037224 */ /* 0x000fe200078e00ff */
[----:B------:R-:W4:Y:S01]  /*17e0*/  @!P1 LDG.E.EL R35, desc[UR4][R16.64] ;  /* 0x0000000410239981 */ /* 0x000f22000c2e1900 */
[CC--:B0-----:R-:W-:Y:S02]  /*17f0*/  LEA.HI R18, R24.reuse, R5.reuse, RZ, 0xa ;  /* 0x0000000518127211 */ /* 0x0c1fe400078f50ff */
[----:B------:R-:W-:Y:S01]  /*1800*/  LEA.HI R24, R24, R5, RZ, 0x10 ;  /* 0x0000000518187211 */ /* 0x000fe200078f80ff */
[----:B------:R-:W4:Y:S01]  /*1810*/  @!P1 LDG.E.EL R36, desc[UR4][R16.64] ;  /* 0x0000000410249981 */ /* 0x000f22000c2e1900 */
[----:B------:R-:W-:Y:S02]  /*1820*/  LOP3.LUT R18, R18, 0xfffffc00, RZ, 0xc0, !PT ;  /* 0xfffffc0012127812 */ /* 0x000fe400078ec0ff */
[----:B------:R-:W-:Y:S01]  /*1830*/  SHF.R.S32.HI R24, RZ, 0x10, R24 ;  /* 0x00000010ff187819 */ /* 0x000fe20000011418 */
[----:B------:R-:W4:Y:S02]  /*1840*/  @!P1 LDG.E.EL R34, desc[UR4][R16.64] ;  /* 0x0000000410229981 */ /* 0x000f24000c2e1900 */
[----:B------:R-:W-:-:S02]  /*1850*/  IMAD.IADD R18, R5, 0x1, -R18 ;  /* 0x0000000105127824 */ /* 0x000fc400078e0a12 */
[----:B------:R0:W4:Y:S01]  /*1860*/  @!P1 LDG.E.EL R3, desc[UR4][R16.64] ;  /* 0x0000000410039981 */ /* 0x000122000c2e1900 */
[----:B------:R-:W-:Y:S01]  /*1870*/  IMAD.SHL.U32 R24, R24, 0x8000, RZ ;  /* 0x0000800018187824 */ /* 0x000fe200078e00ff */
[C---:B------:R-:W-:Y:S01]  /*1880*/  ISETP.GT.AND P2, PT, R4.reuse, 0x1f, PT ;  /* 0x0000001f0400780c */ /* 0x040fe20003f44270 */
[----:B0-----:R-:W-:-:S03]  /*1890*/  IMAD.SHL.U32 R17, R4, 0x400, RZ ;  /* 0x0000040004117824 */ /* 0x001fc600078e00ff */
[--C-:B------:R-:W-:Y:S02]  /*18a0*/  SHF.R.S32.HI R4, RZ, 0x1f, R24.reuse ;  /* 0x0000001fff047819 */ /* 0x100fe40000011418 */
[----:B------:R-:W-:Y:S02]  /*18b0*/  LOP3.LUT R27, R27, 0xfffffc00, RZ, 0xc0, !PT ;  /* 0xfffffc001b1b7812 */ /* 0x000fe400078ec0ff */
[----:B------:R-:W-:Y:S02]  /*18c0*/  IADD3 R16, P3, P4, R17, R18, R24 ;  /* 0x0000001211107210 */ /* 0x000fe40007c7e018 */
[----:B------:R-:W-:Y:S02]  /*18d0*/  SHF.R.S32.HI R18, RZ, 0x1f, R18 ;  /* 0x0000001fff127819 */ /* 0x000fe40000011412 */
[----:B------:R-:W-:Y:S01]  /*18e0*/  SHF.R.S32.HI R17, RZ, 0x1f, R17 ;  /* 0x0000001fff117819 */ /* 0x000fe20000011411 */
[----:B------:R-:W-:-:S03]  /*18f0*/  IMAD.IADD R26, R26, 0x1, -R27 ;  /* 0x000000011a1a7824 */ /* 0x000fc600078e0a1b */
[----:B------:R-:W-:Y:S01]  /*1900*/  IADD3.X R17, R17, R18, R4, P3, P4 ;  /* 0x0000001211117210 */ /* 0x000fe20001fe8404 */
[----:B------:R-:W-:Y:S02]  /*1910*/  IMAD.SHL.U32 R4, R25, 0x8000, RZ ;  /* 0x0000800019047824 */ /* 0x000fe400078e00ff */
[----:B------:R-:W-:Y:S01]  /*1920*/  IMAD.SHL.U32 R19, R0, 0x400, RZ ;  /* 0x0000040000137824 */ /* 0x000fe200078e00ff */
[----:B------:R-:W-:Y:S02]  /*1930*/  CS2R R12, SRZ ;  /* 0x00000000000c7805 */ /* 0x000fe4000001ff00 */
[----:B------:R-:W-:Y:S02]  /*1940*/  CS2R R14, SRZ ;  /* 0x00000000000e7805 */ /* 0x000fe4000001ff00 */
[----:B------:R-:W-:Y:S01]  /*1950*/  SHF.R.S32.HI R18, RZ, 0x1f, R4 ;  /* 0x0000001fff127819 */ /* 0x000fe20000011404 */
[----:B------:R-:W-:Y:S01]  /*1960*/  IMAD.WIDE R38, R22, 0x4, R38 ;  /* 0x0000000416267825 */ /* 0x000fe200078e0226 */
[----:B------:R-:W-:-:S02]  /*1970*/  IADD3 R4, P3, P4, R19, R26, R4 ;  /* 0x0000001a13047210 */ /* 0x000fc40007c7e004 */
[----:B------:R-:W-:Y:S02]  /*1980*/  SHF.R.S32.HI R26, RZ, 0x1f, R26 ;  /* 0x0000001fff1a7819 */ /* 0x000fe4000001141a */
[----:B------:R-:W-:Y:S01]  /*1990*/  SHF.R.S32.HI R25, RZ, 0x1f, R19 ;  /* 0x0000001fff197819 */ /* 0x000fe20000011413 */
[----:B------:R0:W4:Y:S03]  /*19a0*/  @!P1 LDG.E.128 R12, desc[UR4][R38.64] ;  /* 0x00000004260c9981 */ /* 0x000126000c1e1d00 */
[----:B------:R-:W-:Y:S02]  /*19b0*/  IADD3.X R25, R25, R26, R18, P3, P4 ;  /* 0x0000001a19197210 */ /* 0x000fe40001fe8412 */
[----:B------:R-:W-:Y:S02]  /*19c0*/  CS2R R18, SRZ ;  /* 0x0000000000127805 */ /* 0x000fe4000001ff00 */
[----:B0-----:R-:W-:-:S04]  /*19d0*/  LEA R38, P3, R16, UR6, 0x2 ;  /* 0x0000000610267c11 */ /* 0x001fc8000f8610ff */
[----:B------:R-:W-:Y:S02]  /*19e0*/  LEA.HI.X R39, R16, UR7, R17, 0x2, P3 ;  /* 0x0000000710277c11 */ /* 0x000fe400098f1411 */
[----:B------:R-:W-:Y:S02]  /*19f0*/  CS2R R16, SRZ ;  /* 0x0000000000107805 */ /* 0x000fe4000001ff00 */
[----:B------:R-:W-:Y:S02]  /*1a00*/  ISETP.GT.AND P3, PT, R0, 0x1f, PT ;  /* 0x0000001f0000780c */ /* 0x000fe40003f64270 */
[----:B------:R-:W-:Y:S02]  /*1a10*/  LEA R22, P4, R4, UR6, 0x2 ;  /* 0x0000000604167c11 */ /* 0x000fe4000f8810ff */
[----:B------:R-:W-:Y:S01]  /*1a20*/  CS2R R26, SRZ ;  /* 0x00000000001a7805 */ /* 0x000fe2000001ff00 */
[----:B------:R-:W4:Y:S01]  /*1a30*/  @P2 LDG.E.128 R16, desc[UR4][R38.64+-0x20000] ;  /* 0xfe00000426102981 */ /* 0x000f22000c1e1d00 */
[----:B---3--:R-:W-:-:S02]  /*1a40*/  SEL R0, R23, RZ, !P0 ;  /* 0x000000ff17007207 */ /* 0x008fc40004000000 */
[----:B------:R-:W-:Y:S02]  /*1a50*/  LEA.HI.X R23, R4, UR7, R25, 0x2, P4 ;  /* 0x0000000704177c11 */ /* 0x000fe4000a0f1419 */
[----:B------:R-:W-:-:S06]  /*1a60*/  CS2R R24, SRZ ;  /* 0x0000000000187805 */ /* 0x000fcc000001ff00 */
[----:B------:R-:W3:Y:S01]  /*1a70*/  @P3 LDG.E.128 R24, desc[UR4][R22.64+-0x20000] ;  /* 0xfe00000416183981 */ /* 0x000ee2000c1e1d00 */
[----:B--2---:R-:W-:-:S05]  /*1a80*/  SEL R8, R8, RZ, !P0 ;  /* 0x000000ff08087207 */ /* 0x004fca0004000000 */
[----:B------:R-:W-:-:S04]  /*1a90*/  FADD R21, -R8, R21 ;  /* 0x0000001508157221 */ /* 0x000fc80000000100 */
[----:B------:R-:W-:Y:S01]  /*1aa0*/  FFMA R0, R21, R0, R8 ;  /* 0x0000000015007223 */ /* 0x000fe20000000008 */
[----:B------:R-:W-:Y:S02]  /*1ab0*/  SEL R21, R9, RZ, !P0 ;  /* 0x000000ff09157207 */ /* 0x000fe40004000000 */
[----:B------:R-:W0:Y:S01]  /*1ac0*/  LDC.64 R8, c[0x0][0x250] ;  /* 0x00009400ff087b82 */ /* 0x000e220000000a00 */
[----:B-----5:R-:W-:Y:S02]  /*1ad0*/  SEL R4, R2, RZ, !P0 ;  /* 0x000000ff02047207 */ /* 0x020fe40004000000 */
[----:B------:R-:W-:Y:S01]  /*1ae0*/  FADD R2, -R21, R20 ;  /* 0x0000001415027221 */ /* 0x000fe20000000100 */
[----:B------:R-:W-:-:S03]  /*1af0*/  SEL R10, R10, RZ, !P0 ;  /* 0x000000ff0a0a7207 */ /* 0x000fc60004000000 */
[----:B------:R-:W-:Y:S01]  /*1b00*/  FFMA R2, R2, R4, R21 ;  /* 0x0000000402027223 */ /* 0x000fe20000000015 */
[----:B------:R-:W-:Y:S01]  /*1b10*/  SEL R21, R11, RZ, !P0 ;  /* 0x000000ff0b157207 */ /* 0x000fe20004000000 */
[----:B------:R-:W-:Y:S01]  /*1b20*/  FADD R7, -R10, R7 ;  /* 0x000000070a077221 */ /* 0x000fe20000000100 */
[----:B----4-:R-:W-:Y:S02]  /*1b30*/  SEL R11, R31, RZ, !P0 ;  /* 0x000000ff1f0b7207 */ /* 0x010fe40004000000 */
[----:B------:R-:W-:Y:S01]  /*1b40*/  SEL R30, R30, RZ, !P0 ;  /* 0x000000ff1e1e7207 */ /* 0x000fe20004000000 */
[----:B------:R-:W-:Y:S02]  /*1b50*/  FADD R6, -R21, R6 ;  /* 0x0000000615067221 */ /* 0x000fe40000000100 */
[----:B------:R-:W-:Y:S02]  /*1b60*/  FFMA R11, R7, R11, R10 ;  /* 0x0000000b070b7223 */ /* 0x000fe4000000000a */
[----:B------:R-:W-:Y:S01]  /*1b70*/  FFMA R10, R6, R30, R21 ;  /* 0x0000001e060a7223 */ /* 0x000fe20000000015 */
[----:B------:R-:W-:-:S02]  /*1b80*/  SEL R36, R36, RZ, !P1 ;  /* 0x000000ff24247207 */ /* 0x000fc40004800000 */
[----:B------:R-:W-:Y:S02]  /*1b90*/  SEL R35, R35, RZ, !P1 ;  /* 0x000000ff23237207 */ /* 0x000fe40004800000 */
[----:B------:R-:W-:Y:S01]  /*1ba0*/  SEL R34, R34, RZ, !P1 ;  /* 0x000000ff22227207 */ /* 0x000fe20004800000 */
[----:B0-----:R-:W-:Y:S01]  /*1bb0*/  IMAD.WIDE R8, R5, 0x4, R8 ;  /* 0x0000000405087825 */ /* 0x001fe200078e0208 */
[----:B------:R-:W-:Y:S02]  /*1bc0*/  SEL R12, R12, RZ, !P1 ;  /* 0x000000ff0c0c7207 */ /* 0x000fe40004800000 */
[----:B------:R-:W-:Y:S02]  /*1bd0*/  SEL R13, R13, RZ, !P1 ;  /* 0x000000ff0d0d7207 */ /* 0x000fe40004800000 */
[----:B------:R-:W-:Y:S02]  /*1be0*/  SEL R14, R14, RZ, !P1 ;  /* 0x000000ff0e0e7207 */ /* 0x000fe40004800000 */
[----:B------:R-:W-:Y:S01]  /*1bf0*/  SEL R15, R15, RZ, !P1 ;  /* 0x000000ff0f0f7207 */ /* 0x000fe20004800000 */
[----:B------:R-:W-:Y:S01]  /*1c00*/  FADD R29, -R12, R29 ;  /* 0x0000001d0c1d7221 */ /* 0x000fe20000000100 */
[----:B------:R-:W-:Y:S01]  /*1c10*/  FADD R28, -R13, R28 ;  /* 0x0000001c0d1c7221 */ /* 0x000fe20000000100 */
[----:B------:R-:W-:-:S02]  /*1c20*/  FADD R33, -R14, R33 ;  /* 0x000000210e217221 */ /* 0x000fc40000000100 */
[----:B------:R-:W-:Y:S01]  /*1c30*/  FADD R32, -R15, R32 ;  /* 0x000000200f207221 */ /* 0x000fe20000000100 */
[----:B------:R-:W-:Y:S01]  /*1c40*/  FFMA R4, R29, R36, R12 ;  /* 0x000000241d047223 */ /* 0x000fe2000000000c */
[----:B------:R-:W-:Y:S01]  /*1c50*/  FFMA R5, R28, R35, R13 ;  /* 0x000000231c057223 */ /* 0x000fe2000000000d */
[----:B------:R-:W-:Y:S01]  /*1c60*/  FFMA R6, R33, R34, R14 ;  /* 0x0000002221067223 */ /* 0x000fe2000000000e */
[----:B------:R-:W-:Y:S02]  /*1c70*/  SEL R21, R16, RZ, P2 ;  /* 0x000000ff10157207 */ /* 0x000fe40001000000 */
[----:B------:R-:W-:Y:S02]  /*1c80*/  SEL R16, R3, RZ, !P1 ;  /* 0x000000ff03107207 */ /* 0x000fe40004800000 */
[----:B------:R-:W-:Y:S02]  /*1c90*/  SEL R17, R17, RZ, P2 ;  /* 0x000000ff11117207 */ /* 0x000fe40001000000 */
[----:B------:R-:W-:-:S02]  /*1ca0*/  SEL R18, R18, RZ, P2 ;  /* 0x000000ff12127207 */ /* 0x000fc40001000000 */
[----:B------:R-:W-:Y:S01]  /*1cb0*/  SEL R19, R19, RZ, P2 ;  /* 0x000000ff13137207 */ /* 0x000fe20001000000 */
[----:B------:R-:W-:Y:S01]  /*1cc0*/  FFMA R7, R32, R16, R15 ;  /* 0x0000001020077223 */ /* 0x000fe2000000000f */
[----:B------:R-:W-:Y:S02]  /*1cd0*/  SEL R12, R0, R21, !P0 ;  /* 0x00000015000c7207 */ /* 0x000fe40004000000 */
[----:B------:R-:W-:Y:S02]  /*1ce0*/  SEL R13, R2, R17, !P0 ;  /* 0x00000011020d7207 */ /* 0x000fe40004000000 */
[----:B------:R-:W-:Y:S02]  /*1cf0*/  SEL R14, R11, R18, !P0 ;  /* 0x000000120b0e7207 */ /* 0x000fe40004000000 */
[----:B------:R-:W-:-:S05]  /*1d00*/  SEL R15, R10, R19, !P0 ;  /* 0x000000130a0f7207 */ /* 0x000fca0004000000 */
[----:B------:R-:W-:Y:S01]  /*1d10*/  STG.E.128 desc[UR4][R8.64], R12 ;  /* 0x0000000c08007986 */ /* 0x000fe2000c101d04 */
[----:B---3--:R-:W-:Y:S02]  /*1d20*/  @P1 SEL R4, R24, RZ, P3 ;  /* 0x000000ff18041207 */ /* 0x008fe40001800000 */
[----:B------:R-:W-:Y:S02]  /*1d30*/  @P1 SEL R5, R25, RZ, P3 ;  /* 0x000000ff19051207 */ /* 0x000fe40001800000 */
[----:B------:R-:W-:Y:S02]  /*1d40*/  @P1 SEL R6, R26, RZ, P3 ;  /* 0x000000ff1a061207 */ /* 0x000fe40001800000 */
[----:B------:R-:W-:-:S05]  /*1d50*/  @P1 SEL R7, R27, RZ, P3 ;  /* 0x000000ff1b071207 */ /* 0x000fca0001800000 */
[----:B------:R-:W-:Y:S01]  /*1d60*/  STG.E.128 desc[UR4][R8.64+0x800], R4 ;  /* 0x0008000408007986 */ /* 0x000fe2000c101d04 */
[----:B------:R-:W-:Y:S05]  /*1d70*/  EXIT ;  /* 0x000000000000794d */ /* 0x000fea0003800000 */
.L_x_0:
[----:B------:R-:W-:-:S00]  /*1d80*/  BRA `(.L_x_0) ;  /* 0xfffffffc00fc7947 */ /* 0x000fc0000383ffff */
[----:B------:R-:W-:-:S00]  /*1d90*/  NOP ;  /* 0x0000000000007918 */ /* 0x000fc00000000000 */
        /* <DEDUP_REMOVED lines=14> */
.L_x_1:


//--------------------- .nv.constant0.triton_poi_fused_cat_39 --------------------------
	.section	.nv.constant0.triton_poi_fused_cat_39,"a",@progbits
	.sectionflags	@""
	.align	4
.nv.constant0.triton_poi_fused_cat_39:
	.zero		604
